//
// Generated by NVIDIA NVVM Compiler
//
// Compiler Build ID: CL-36424714
// Cuda compilation tools, release 13.0, V13.0.88
// Based on NVVM 20.0.0
//

.version 9.0
.target sm_100
.address_size 64

	// .globl	_Z10myppkernelPfiii
.func  (.param .b64 func_retval0) __internal_accurate_pow
(
	.param .b64 __internal_accurate_pow_param_0
)
;

.visible .entry _Z10myppkernelPfiii(
	.param .u64 .ptr .align 1 _Z10myppkernelPfiii_param_0,
	.param .u32 _Z10myppkernelPfiii_param_1,
	.param .u32 _Z10myppkernelPfiii_param_2,
	.param .u32 _Z10myppkernelPfiii_param_3
)
{
	.reg .pred 	%p<54>;
	.reg .b32 	%r<70>;
	.reg .b64 	%rd<34>;

	ld.param.u64 	%rd6, [_Z10myppkernelPfiii_param_0];
	ld.param.u32 	%r26, [_Z10myppkernelPfiii_param_1];
	ld.param.u32 	%r27, [_Z10myppkernelPfiii_param_2];
	cvta.to.global.u64 	%rd1, %rd6;
	mov.u32 	%r1, %tid.x;
	setp.lt.s32 	%p1, %r27, 1;
	@%p1 bra 	$L__BB0_42;
	mov.u32 	%r2, %ctaid.y;
	mul.lo.s32 	%r3, %r27, %r2;
	add.s32 	%r4, %r27, -1;
	shr.u32 	%r29, %r4, 6;
	add.s32 	%r5, %r29, 1;
	and.b32  	%r6, %r5, 7;
	setp.lt.u32 	%p2, %r27, 449;
	mov.b32 	%r68, 0;
	@%p2 bra 	$L__BB0_21;
	and.b32  	%r31, %r5, 134217720;
	neg.s32 	%r65, %r31;
	add.s32 	%r63, %r1, %r3;
	cvt.u64.u32 	%rd7, %r1;
	cvt.u64.u32 	%rd8, %r3;
	add.s64 	%rd9, %rd7, %rd8;
	shl.b64 	%rd10, %rd9, 2;
	add.s64 	%rd11, %rd10, %rd1;
	add.s64 	%rd33, %rd11, 1024;
	mov.b32 	%r66, 256;
	mov.u32 	%r64, %r1;
$L__BB0_3:
	.pragma "nounroll";
	setp.lt.s32 	%p3, %r2, %r26;
	setp.ge.s32 	%p4, %r64, %r27;
	or.pred  	%p5, %p3, %p4;
	@%p5 bra 	$L__BB0_5;
	mul.wide.u32 	%rd12, %r63, 4;
	add.s64 	%rd13, %rd1, %rd12;
	mov.b32 	%r32, 0;
	st.global.u32 	[%rd13], %r32;
$L__BB0_5:
	setp.lt.s32 	%p6, %r2, %r26;
	add.s32 	%r33, %r64, 64;
	setp.ge.s32 	%p7, %r33, %r27;
	or.pred  	%p8, %p6, %p7;
	@%p8 bra 	$L__BB0_7;
	mov.b32 	%r34, 0;
	st.global.u32 	[%rd33+-768], %r34;
$L__BB0_7:
	setp.lt.s32 	%p9, %r2, %r26;
	add.s32 	%r35, %r64, 128;
	setp.ge.s32 	%p10, %r35, %r27;
	or.pred  	%p11, %p9, %p10;
	@%p11 bra 	$L__BB0_9;
	mov.b32 	%r36, 0;
	st.global.u32 	[%rd33+-512], %r36;
$L__BB0_9:
	setp.lt.s32 	%p12, %r2, %r26;
	add.s32 	%r37, %r64, 192;
	setp.ge.s32 	%p13, %r37, %r27;
	or.pred  	%p14, %p12, %p13;
	@%p14 bra 	$L__BB0_11;
	mov.b32 	%r38, 0;
	st.global.u32 	[%rd33+-256], %r38;
$L__BB0_11:
	setp.lt.s32 	%p15, %r2, %r26;
	add.s32 	%r39, %r64, 256;
	setp.ge.s32 	%p16, %r39, %r27;
	or.pred  	%p17, %p15, %p16;
	@%p17 bra 	$L__BB0_13;
	mov.b32 	%r40, 0;
	st.global.u32 	[%rd33], %r40;
$L__BB0_13:
	setp.lt.s32 	%p18, %r2, %r26;
	add.s32 	%r41, %r64, 320;
	setp.ge.s32 	%p19, %r41, %r27;
	or.pred  	%p20, %p18, %p19;
	@%p20 bra 	$L__BB0_15;
	mov.b32 	%r42, 0;
	st.global.u32 	[%rd33+256], %r42;
$L__BB0_15:
	setp.lt.s32 	%p21, %r2, %r26;
	add.s32 	%r43, %r64, 384;
	setp.ge.s32 	%p22, %r43, %r27;
	or.pred  	%p23, %p21, %p22;
	@%p23 bra 	$L__BB0_17;
	mov.b32 	%r44, 0;
	st.global.u32 	[%rd33+512], %r44;
$L__BB0_17:
	setp.lt.s32 	%p24, %r2, %r26;
	add.s32 	%r45, %r64, 448;
	setp.ge.s32 	%p25, %r45, %r27;
	or.pred  	%p26, %p24, %p25;
	@%p26 bra 	$L__BB0_19;
	mov.b32 	%r46, 0;
	st.global.u32 	[%rd33+768], %r46;
$L__BB0_19:
	add.s32 	%r66, %r66, 512;
	add.s32 	%r65, %r65, 8;
	add.s32 	%r64, %r64, 512;
	add.s32 	%r63, %r63, 512;
	add.s64 	%rd33, %rd33, 2048;
	setp.ne.s32 	%p27, %r65, 0;
	@%p27 bra 	$L__BB0_3;
	add.s32 	%r68, %r66, -256;
$L__BB0_21:
	setp.eq.s32 	%p28, %r6, 0;
	@%p28 bra 	$L__BB0_42;
	setp.lt.u32 	%p29, %r6, 4;
	@%p29 bra 	$L__BB0_32;
	setp.lt.s32 	%p30, %r2, %r26;
	add.s32 	%r19, %r68, %r1;
	setp.ge.s32 	%p31, %r19, %r27;
	or.pred  	%p32, %p30, %p31;
	@%p32 bra 	$L__BB0_25;
	add.s32 	%r47, %r19, %r3;
	mul.wide.u32 	%rd14, %r47, 4;
	add.s64 	%rd15, %rd1, %rd14;
	mov.b32 	%r48, 0;
	st.global.u32 	[%rd15], %r48;
$L__BB0_25:
	setp.lt.s32 	%p33, %r2, %r26;
	add.s32 	%r49, %r19, 64;
	setp.ge.s32 	%p34, %r49, %r27;
	cvt.u64.u32 	%rd16, %r1;
	cvt.u64.u32 	%rd17, %r68;
	cvt.u64.u32 	%rd18, %r3;
	add.s64 	%rd19, %rd17, %rd16;
	add.s64 	%rd20, %rd19, %rd18;
	shl.b64 	%rd21, %rd20, 2;
	add.s64 	%rd5, %rd1, %rd21;
	or.pred  	%p35, %p33, %p34;
	@%p35 bra 	$L__BB0_27;
	mov.b32 	%r50, 0;
	st.global.u32 	[%rd5+256], %r50;
$L__BB0_27:
	setp.lt.s32 	%p36, %r2, %r26;
	add.s32 	%r51, %r19, 128;
	setp.ge.s32 	%p37, %r51, %r27;
	or.pred  	%p38, %p36, %p37;
	@%p38 bra 	$L__BB0_29;
	mov.b32 	%r52, 0;
	st.global.u32 	[%rd5+512], %r52;
$L__BB0_29:
	setp.lt.s32 	%p39, %r2, %r26;
	add.s32 	%r53, %r19, 192;
	setp.ge.s32 	%p40, %r53, %r27;
	or.pred  	%p41, %p39, %p40;
	@%p41 bra 	$L__BB0_31;
	mov.b32 	%r54, 0;
	st.global.u32 	[%rd5+768], %r54;
$L__BB0_31:
	add.s32 	%r68, %r68, 256;
$L__BB0_32:
	and.b32  	%r55, %r5, 3;
	setp.eq.s32 	%p42, %r55, 0;
	@%p42 bra 	$L__BB0_42;
	setp.eq.s32 	%p43, %r55, 1;
	@%p43 bra 	$L__BB0_39;
	setp.lt.s32 	%p44, %r2, %r26;
	add.s32 	%r22, %r68, %r1;
	setp.ge.s32 	%p45, %r22, %r27;
	or.pred  	%p46, %p44, %p45;
	@%p46 bra 	$L__BB0_36;
	add.s32 	%r56, %r22, %r3;
	mul.wide.u32 	%rd22, %r56, 4;
	add.s64 	%rd23, %rd1, %rd22;
	mov.b32 	%r57, 0;
	st.global.u32 	[%rd23], %r57;
$L__BB0_36:
	setp.lt.s32 	%p47, %r2, %r26;
	add.s32 	%r58, %r22, 64;
	setp.ge.s32 	%p48, %r58, %r27;
	or.pred  	%p49, %p47, %p48;
	@%p49 bra 	$L__BB0_38;
	cvt.u64.u32 	%rd24, %r3;
	cvt.u64.u32 	%rd25, %r1;
	cvt.u64.u32 	%rd26, %r68;
	add.s64 	%rd27, %rd26, %rd25;
	add.s64 	%rd28, %rd27, %rd24;
	shl.b64 	%rd29, %rd28, 2;
	add.s64 	%rd30, %rd1, %rd29;
	mov.b32 	%r59, 0;
	st.global.u32 	[%rd30+256], %r59;
$L__BB0_38:
	add.s32 	%r68, %r68, 128;
$L__BB0_39:
	and.b32  	%r60, %r4, 64;
	setp.ne.s32 	%p50, %r60, 0;
	@%p50 bra 	$L__BB0_42;
	setp.lt.s32 	%p51, %r2, %r26;
	add.s32 	%r25, %r68, %r1;
	setp.ge.s32 	%p52, %r25, %r27;
	or.pred  	%p53, %p51, %p52;
	@%p53 bra 	$L__BB0_42;
	add.s32 	%r61, %r25, %r3;
	mul.wide.u32 	%rd31, %r61, 4;
	add.s64 	%rd32, %rd1, %rd31;
	mov.b32 	%r62, 0;
	st.global.u32 	[%rd32], %r62;
$L__BB0_42:
	ret;

}
	// .globl	_Z12myNormkernelPfS_ii
.visible .entry _Z12myNormkernelPfS_ii(
	.param .u64 .ptr .align 1 _Z12myNormkernelPfS_ii_param_0,
	.param .u64 .ptr .align 1 _Z12myNormkernelPfS_ii_param_1,
	.param .u32 _Z12myNormkernelPfS_ii_param_2,
	.param .u32 _Z12myNormkernelPfS_ii_param_3
)
{
	.reg .pred 	%p<79>;
	.reg .b32 	%r<123>;
	.reg .b32 	%f<160>;
	.reg .b64 	%rd<72>;
	.reg .b64 	%fd<92>;

	ld.param.u64 	%rd21, [_Z12myNormkernelPfS_ii_param_0];
	ld.param.u64 	%rd22, [_Z12myNormkernelPfS_ii_param_1];
	ld.param.u32 	%r50, [_Z12myNormkernelPfS_ii_param_2];
	ld.param.u32 	%r49, [_Z12myNormkernelPfS_ii_param_3];
	cvta.to.global.u64 	%rd1, %rd22;
	cvta.to.global.u64 	%rd2, %rd21;
	mov.u32 	%r51, %tid.x;
	mov.u32 	%r52, %ctaid.y;
	shl.b32 	%r53, %r52, 6;
	add.s32 	%r1, %r53, %r51;
	setp.ge.s32 	%p2, %r1, %r50;
	@%p2 bra 	$L__BB1_58;
	setp.lt.s32 	%p3, %r49, 1;
	mov.f32 	%f154, 0f00000000;
	@%p3 bra 	$L__BB1_14;
	mul.lo.s32 	%r2, %r49, %r1;
	and.b32  	%r3, %r49, 15;
	setp.lt.u32 	%p4, %r49, 16;
	mov.f32 	%f154, 0f00000000;
	mov.b32 	%r113, 0;
	@%p4 bra 	$L__BB1_5;
	and.b32  	%r113, %r49, 2147483632;
	neg.s32 	%r111, %r113;
	mul.wide.u32 	%rd23, %r2, 4;
	add.s64 	%rd24, %rd23, %rd2;
	add.s64 	%rd66, %rd24, 32;
	mov.f32 	%f154, 0f00000000;
$L__BB1_4:
	.pragma "nounroll";
	ld.global.f32 	%f35, [%rd66+-32];
	add.f32 	%f36, %f154, %f35;
	ld.global.f32 	%f37, [%rd66+-28];
	add.f32 	%f38, %f36, %f37;
	ld.global.f32 	%f39, [%rd66+-24];
	add.f32 	%f40, %f38, %f39;
	ld.global.f32 	%f41, [%rd66+-20];
	add.f32 	%f42, %f40, %f41;
	ld.global.f32 	%f43, [%rd66+-16];
	add.f32 	%f44, %f42, %f43;
	ld.global.f32 	%f45, [%rd66+-12];
	add.f32 	%f46, %f44, %f45;
	ld.global.f32 	%f47, [%rd66+-8];
	add.f32 	%f48, %f46, %f47;
	ld.global.f32 	%f49, [%rd66+-4];
	add.f32 	%f50, %f48, %f49;
	ld.global.f32 	%f51, [%rd66];
	add.f32 	%f52, %f50, %f51;
	ld.global.f32 	%f53, [%rd66+4];
	add.f32 	%f54, %f52, %f53;
	ld.global.f32 	%f55, [%rd66+8];
	add.f32 	%f56, %f54, %f55;
	ld.global.f32 	%f57, [%rd66+12];
	add.f32 	%f58, %f56, %f57;
	ld.global.f32 	%f59, [%rd66+16];
	add.f32 	%f60, %f58, %f59;
	ld.global.f32 	%f61, [%rd66+20];
	add.f32 	%f62, %f60, %f61;
	ld.global.f32 	%f63, [%rd66+24];
	add.f32 	%f64, %f62, %f63;
	ld.global.f32 	%f65, [%rd66+28];
	add.f32 	%f154, %f64, %f65;
	add.s32 	%r111, %r111, 16;
	add.s64 	%rd66, %rd66, 64;
	setp.ne.s32 	%p5, %r111, 0;
	@%p5 bra 	$L__BB1_4;
$L__BB1_5:
	setp.eq.s32 	%p6, %r3, 0;
	@%p6 bra 	$L__BB1_14;
	and.b32  	%r9, %r49, 7;
	setp.lt.u32 	%p7, %r3, 8;
	@%p7 bra 	$L__BB1_8;
	add.s32 	%r55, %r113, %r2;
	mul.wide.u32 	%rd25, %r55, 4;
	add.s64 	%rd26, %rd2, %rd25;
	ld.global.f32 	%f67, [%rd26];
	add.f32 	%f68, %f154, %f67;
	cvt.u64.u32 	%rd27, %r2;
	cvt.u64.u32 	%rd28, %r113;
	add.s64 	%rd29, %rd28, %rd27;
	shl.b64 	%rd30, %rd29, 2;
	add.s64 	%rd31, %rd2, %rd30;
	ld.global.f32 	%f69, [%rd31+4];
	add.f32 	%f70, %f68, %f69;
	ld.global.f32 	%f71, [%rd31+8];
	add.f32 	%f72, %f70, %f71;
	ld.global.f32 	%f73, [%rd31+12];
	add.f32 	%f74, %f72, %f73;
	ld.global.f32 	%f75, [%rd31+16];
	add.f32 	%f76, %f74, %f75;
	ld.global.f32 	%f77, [%rd31+20];
	add.f32 	%f78, %f76, %f77;
	ld.global.f32 	%f79, [%rd31+24];
	add.f32 	%f80, %f78, %f79;
	ld.global.f32 	%f81, [%rd31+28];
	add.f32 	%f154, %f80, %f81;
	add.s32 	%r113, %r113, 8;
$L__BB1_8:
	setp.eq.s32 	%p8, %r9, 0;
	@%p8 bra 	$L__BB1_14;
	and.b32  	%r12, %r49, 3;
	setp.lt.u32 	%p9, %r9, 4;
	@%p9 bra 	$L__BB1_11;
	add.s32 	%r56, %r113, %r2;
	mul.wide.u32 	%rd32, %r56, 4;
	add.s64 	%rd33, %rd2, %rd32;
	ld.global.f32 	%f83, [%rd33];
	add.f32 	%f84, %f154, %f83;
	cvt.u64.u32 	%rd34, %r2;
	cvt.u64.u32 	%rd35, %r113;
	add.s64 	%rd36, %rd35, %rd34;
	shl.b64 	%rd37, %rd36, 2;
	add.s64 	%rd38, %rd2, %rd37;
	ld.global.f32 	%f85, [%rd38+4];
	add.f32 	%f86, %f84, %f85;
	ld.global.f32 	%f87, [%rd38+8];
	add.f32 	%f88, %f86, %f87;
	ld.global.f32 	%f89, [%rd38+12];
	add.f32 	%f154, %f88, %f89;
	add.s32 	%r113, %r113, 4;
$L__BB1_11:
	setp.eq.s32 	%p10, %r12, 0;
	@%p10 bra 	$L__BB1_14;
	add.s32 	%r57, %r113, %r2;
	mul.wide.u32 	%rd39, %r57, 4;
	add.s64 	%rd67, %rd2, %rd39;
	neg.s32 	%r115, %r12;
$L__BB1_13:
	.pragma "nounroll";
	ld.global.f32 	%f90, [%rd67];
	add.f32 	%f154, %f154, %f90;
	add.s64 	%rd67, %rd67, 4;
	add.s32 	%r115, %r115, 1;
	setp.ne.s32 	%p11, %r115, 0;
	@%p11 bra 	$L__BB1_13;
$L__BB1_14:
	setp.lt.s32 	%p12, %r49, 1;
	cvt.rn.f32.s32 	%f92, %r49;
	div.rn.f32 	%f14, %f154, %f92;
	mov.f32 	%f159, 0f00000000;
	@%p12 bra 	$L__BB1_46;
	mul.lo.s32 	%r18, %r49, %r1;
	mov.f64 	%fd31, 0d4000000000000000;
	{
	.reg .b32 %temp; 
	mov.b64 	{%temp, %r19}, %fd31;
	}
	and.b32  	%r20, %r19, 2146435072;
	setp.eq.s32 	%p13, %r20, 1062207488;
	setp.lt.s32 	%p14, %r19, 0;
	selp.b32 	%r21, 0, 2146435072, %p14;
	and.b32  	%r59, %r19, 2147483647;
	setp.ne.s32 	%p15, %r59, 1071644672;
	and.pred  	%p1, %p13, %p15;
	or.b32  	%r22, %r21, -2147483648;
	and.b32  	%r23, %r49, 3;
	setp.lt.u32 	%p16, %r49, 4;
	mov.f32 	%f159, 0f00000000;
	mov.b32 	%r117, 0;
	@%p16 bra 	$L__BB1_38;
	and.b32  	%r117, %r49, 2147483644;
	neg.s32 	%r116, %r117;
	mul.wide.u32 	%rd40, %r18, 4;
	add.s64 	%rd41, %rd40, %rd2;
	add.s64 	%rd68, %rd41, 8;
	mov.f32 	%f159, 0f00000000;
$L__BB1_17:
	setp.lt.s32 	%p17, %r19, 0;
	setp.eq.s32 	%p18, %r20, 1062207488;
	ld.global.f32 	%f96, [%rd68+-8];
	sub.f32 	%f16, %f96, %f14;
	cvt.f64.f32 	%fd1, %f16;
	{
	.reg .b32 %temp; 
	mov.b64 	{%temp, %r27}, %fd1;
	}
	abs.f64 	%fd2, %fd1;
	{ // callseq 0, 0
	.param .b64 param0;
	st.param.f64 	[param0], %fd2;
	.param .b64 retval0;
	call.uni (retval0), 
	__internal_accurate_pow, 
	(
	param0
	);
	ld.param.f64 	%fd32, [retval0];
	} // callseq 0
	setp.lt.s32 	%p20, %r27, 0;
	neg.f64 	%fd34, %fd32;
	selp.f64 	%fd35, %fd34, %fd32, %p18;
	selp.f64 	%fd36, %fd35, %fd32, %p20;
	setp.eq.f32 	%p21, %f16, 0f00000000;
	selp.b32 	%r60, %r27, 0, %p18;
	or.b32  	%r61, %r60, 2146435072;
	selp.b32 	%r62, %r61, %r60, %p17;
	mov.b32 	%r63, 0;
	mov.b64 	%fd37, {%r63, %r62};
	selp.f64 	%fd87, %fd37, %fd36, %p21;
	add.f64 	%fd38, %fd1, 0d4000000000000000;
	{
	.reg .b32 %temp; 
	mov.b64 	{%temp, %r64}, %fd38;
	}
	and.b32  	%r65, %r64, 2146435072;
	setp.ne.s32 	%p22, %r65, 2146435072;
	@%p22 bra 	$L__BB1_22;
	setp.num.f32 	%p23, %f16, %f16;
	@%p23 bra 	$L__BB1_20;
	mov.f64 	%fd39, 0d4000000000000000;
	add.rn.f64 	%fd87, %fd1, %fd39;
	bra.uni 	$L__BB1_22;
$L__BB1_20:
	setp.neu.f64 	%p24, %fd2, 0d7FF0000000000000;
	@%p24 bra 	$L__BB1_22;
	setp.lt.s32 	%p25, %r27, 0;
	selp.b32 	%r66, %r22, %r21, %p1;
	selp.b32 	%r67, %r66, %r21, %p25;
	mov.b32 	%r68, 0;
	mov.b64 	%fd87, {%r68, %r67};
$L__BB1_22:
	setp.lt.s32 	%p26, %r19, 0;
	setp.eq.s32 	%p27, %r20, 1062207488;
	setp.eq.f32 	%p29, %f16, 0f3F800000;
	selp.f64 	%fd40, 0d3FF0000000000000, %fd87, %p29;
	cvt.f64.f32 	%fd41, %f159;
	add.f64 	%fd42, %fd40, %fd41;
	cvt.rn.f32.f64 	%f17, %fd42;
	ld.global.f32 	%f97, [%rd68+-4];
	sub.f32 	%f18, %f97, %f14;
	cvt.f64.f32 	%fd7, %f18;
	{
	.reg .b32 %temp; 
	mov.b64 	{%temp, %r28}, %fd7;
	}
	abs.f64 	%fd8, %fd7;
	{ // callseq 1, 0
	.param .b64 param0;
	st.param.f64 	[param0], %fd8;
	.param .b64 retval0;
	call.uni (retval0), 
	__internal_accurate_pow, 
	(
	param0
	);
	ld.param.f64 	%fd43, [retval0];
	} // callseq 1
	setp.lt.s32 	%p30, %r28, 0;
	neg.f64 	%fd45, %fd43;
	selp.f64 	%fd46, %fd45, %fd43, %p27;
	selp.f64 	%fd47, %fd46, %fd43, %p30;
	setp.eq.f32 	%p31, %f18, 0f00000000;
	selp.b32 	%r69, %r28, 0, %p27;
	or.b32  	%r70, %r69, 2146435072;
	selp.b32 	%r71, %r70, %r69, %p26;
	mov.b32 	%r72, 0;
	mov.b64 	%fd48, {%r72, %r71};
	selp.f64 	%fd88, %fd48, %fd47, %p31;
	add.f64 	%fd49, %fd7, 0d4000000000000000;
	{
	.reg .b32 %temp; 
	mov.b64 	{%temp, %r73}, %fd49;
	}
	and.b32  	%r74, %r73, 2146435072;
	setp.ne.s32 	%p32, %r74, 2146435072;
	@%p32 bra 	$L__BB1_27;
	setp.nan.f32 	%p33, %f18, %f18;
	@%p33 bra 	$L__BB1_26;
	setp.neu.f64 	%p34, %fd8, 0d7FF0000000000000;
	@%p34 bra 	$L__BB1_27;
	setp.lt.s32 	%p35, %r28, 0;
	selp.b32 	%r75, %r22, %r21, %p1;
	selp.b32 	%r76, %r75, %r21, %p35;
	mov.b32 	%r77, 0;
	mov.b64 	%fd88, {%r77, %r76};
	bra.uni 	$L__BB1_27;
$L__BB1_26:
	mov.f64 	%fd50, 0d4000000000000000;
	add.rn.f64 	%fd88, %fd7, %fd50;
$L__BB1_27:
	setp.lt.s32 	%p36, %r19, 0;
	setp.eq.s32 	%p37, %r20, 1062207488;
	setp.eq.f32 	%p39, %f18, 0f3F800000;
	selp.f64 	%fd51, 0d3FF0000000000000, %fd88, %p39;
	cvt.f64.f32 	%fd52, %f17;
	add.f64 	%fd53, %fd51, %fd52;
	cvt.rn.f32.f64 	%f19, %fd53;
	ld.global.f32 	%f98, [%rd68];
	sub.f32 	%f20, %f98, %f14;
	cvt.f64.f32 	%fd13, %f20;
	{
	.reg .b32 %temp; 
	mov.b64 	{%temp, %r29}, %fd13;
	}
	abs.f64 	%fd14, %fd13;
	{ // callseq 2, 0
	.param .b64 param0;
	st.param.f64 	[param0], %fd14;
	.param .b64 retval0;
	call.uni (retval0), 
	__internal_accurate_pow, 
	(
	param0
	);
	ld.param.f64 	%fd54, [retval0];
	} // callseq 2
	setp.lt.s32 	%p40, %r29, 0;
	neg.f64 	%fd56, %fd54;
	selp.f64 	%fd57, %fd56, %fd54, %p37;
	selp.f64 	%fd58, %fd57, %fd54, %p40;
	setp.eq.f32 	%p41, %f20, 0f00000000;
	selp.b32 	%r78, %r29, 0, %p37;
	or.b32  	%r79, %r78, 2146435072;
	selp.b32 	%r80, %r79, %r78, %p36;
	mov.b32 	%r81, 0;
	mov.b64 	%fd59, {%r81, %r80};
	selp.f64 	%fd89, %fd59, %fd58, %p41;
	add.f64 	%fd60, %fd13, 0d4000000000000000;
	{
	.reg .b32 %temp; 
	mov.b64 	{%temp, %r82}, %fd60;
	}
	and.b32  	%r83, %r82, 2146435072;
	setp.ne.s32 	%p42, %r83, 2146435072;
	@%p42 bra 	$L__BB1_32;
	setp.nan.f32 	%p43, %f20, %f20;
	@%p43 bra 	$L__BB1_31;
	setp.neu.f64 	%p44, %fd14, 0d7FF0000000000000;
	@%p44 bra 	$L__BB1_32;
	setp.lt.s32 	%p45, %r29, 0;
	selp.b32 	%r84, %r22, %r21, %p1;
	selp.b32 	%r85, %r84, %r21, %p45;
	mov.b32 	%r86, 0;
	mov.b64 	%fd89, {%r86, %r85};
	bra.uni 	$L__BB1_32;
$L__BB1_31:
	mov.f64 	%fd61, 0d4000000000000000;
	add.rn.f64 	%fd89, %fd13, %fd61;
$L__BB1_32:
	setp.lt.s32 	%p46, %r19, 0;
	setp.eq.s32 	%p47, %r20, 1062207488;
	setp.eq.f32 	%p49, %f20, 0f3F800000;
	selp.f64 	%fd62, 0d3FF0000000000000, %fd89, %p49;
	cvt.f64.f32 	%fd63, %f19;
	add.f64 	%fd64, %fd62, %fd63;
	cvt.rn.f32.f64 	%f21, %fd64;
	ld.global.f32 	%f99, [%rd68+4];
	sub.f32 	%f22, %f99, %f14;
	cvt.f64.f32 	%fd19, %f22;
	{
	.reg .b32 %temp; 
	mov.b64 	{%temp, %r30}, %fd19;
	}
	abs.f64 	%fd20, %fd19;
	{ // callseq 3, 0
	.param .b64 param0;
	st.param.f64 	[param0], %fd20;
	.param .b64 retval0;
	call.uni (retval0), 
	__internal_accurate_pow, 
	(
	param0
	);
	ld.param.f64 	%fd65, [retval0];
	} // callseq 3
	setp.lt.s32 	%p50, %r30, 0;
	neg.f64 	%fd67, %fd65;
	selp.f64 	%fd68, %fd67, %fd65, %p47;
	selp.f64 	%fd69, %fd68, %fd65, %p50;
	setp.eq.f32 	%p51, %f22, 0f00000000;
	selp.b32 	%r87, %r30, 0, %p47;
	or.b32  	%r88, %r87, 2146435072;
	selp.b32 	%r89, %r88, %r87, %p46;
	mov.b32 	%r90, 0;
	mov.b64 	%fd70, {%r90, %r89};
	selp.f64 	%fd90, %fd70, %fd69, %p51;
	add.f64 	%fd71, %fd19, 0d4000000000000000;
	{
	.reg .b32 %temp; 
	mov.b64 	{%temp, %r91}, %fd71;
	}
	and.b32  	%r92, %r91, 2146435072;
	setp.ne.s32 	%p52, %r92, 2146435072;
	@%p52 bra 	$L__BB1_37;
	setp.nan.f32 	%p53, %f22, %f22;
	@%p53 bra 	$L__BB1_36;
	setp.neu.f64 	%p54, %fd20, 0d7FF0000000000000;
	@%p54 bra 	$L__BB1_37;
	setp.lt.s32 	%p55, %r30, 0;
	selp.b32 	%r93, %r22, %r21, %p1;
	selp.b32 	%r94, %r93, %r21, %p55;
	mov.b32 	%r95, 0;
	mov.b64 	%fd90, {%r95, %r94};
	bra.uni 	$L__BB1_37;
$L__BB1_36:
	mov.f64 	%fd72, 0d4000000000000000;
	add.rn.f64 	%fd90, %fd19, %fd72;
$L__BB1_37:
	setp.eq.f32 	%p56, %f22, 0f3F800000;
	selp.f64 	%fd73, 0d3FF0000000000000, %fd90, %p56;
	cvt.f64.f32 	%fd74, %f21;
	add.f64 	%fd75, %fd73, %fd74;
	cvt.rn.f32.f64 	%f159, %fd75;
	add.s32 	%r116, %r116, 4;
	add.s64 	%rd68, %rd68, 16;
	setp.ne.s32 	%p57, %r116, 0;
	@%p57 bra 	$L__BB1_17;
$L__BB1_38:
	setp.eq.s32 	%p58, %r23, 0;
	@%p58 bra 	$L__BB1_46;
	add.s32 	%r96, %r117, %r18;
	mul.wide.u32 	%rd42, %r96, 4;
	add.s64 	%rd69, %rd2, %rd42;
	neg.s32 	%r118, %r23;
$L__BB1_40:
	.pragma "nounroll";
	setp.lt.s32 	%p59, %r19, 0;
	setp.eq.s32 	%p60, %r20, 1062207488;
	ld.global.f32 	%f100, [%rd69];
	sub.f32 	%f27, %f100, %f14;
	cvt.f64.f32 	%fd25, %f27;
	{
	.reg .b32 %temp; 
	mov.b64 	{%temp, %r35}, %fd25;
	}
	abs.f64 	%fd26, %fd25;
	{ // callseq 4, 0
	.param .b64 param0;
	st.param.f64 	[param0], %fd26;
	.param .b64 retval0;
	call.uni (retval0), 
	__internal_accurate_pow, 
	(
	param0
	);
	ld.param.f64 	%fd76, [retval0];
	} // callseq 4
	setp.lt.s32 	%p62, %r35, 0;
	neg.f64 	%fd78, %fd76;
	selp.f64 	%fd79, %fd78, %fd76, %p60;
	selp.f64 	%fd80, %fd79, %fd76, %p62;
	setp.eq.f32 	%p63, %f27, 0f00000000;
	selp.b32 	%r97, %r35, 0, %p60;
	or.b32  	%r98, %r97, 2146435072;
	selp.b32 	%r99, %r98, %r97, %p59;
	mov.b32 	%r100, 0;
	mov.b64 	%fd81, {%r100, %r99};
	selp.f64 	%fd91, %fd81, %fd80, %p63;
	add.f64 	%fd82, %fd25, 0d4000000000000000;
	{
	.reg .b32 %temp; 
	mov.b64 	{%temp, %r101}, %fd82;
	}
	and.b32  	%r102, %r101, 2146435072;
	setp.ne.s32 	%p64, %r102, 2146435072;
	@%p64 bra 	$L__BB1_45;
	setp.nan.f32 	%p65, %f27, %f27;
	@%p65 bra 	$L__BB1_44;
	setp.neu.f64 	%p66, %fd26, 0d7FF0000000000000;
	@%p66 bra 	$L__BB1_45;
	setp.lt.s32 	%p67, %r35, 0;
	selp.b32 	%r103, %r22, %r21, %p1;
	selp.b32 	%r104, %r103, %r21, %p67;
	mov.b32 	%r105, 0;
	mov.b64 	%fd91, {%r105, %r104};
	bra.uni 	$L__BB1_45;
$L__BB1_44:
	mov.f64 	%fd83, 0d4000000000000000;
	add.rn.f64 	%fd91, %fd25, %fd83;
$L__BB1_45:
	setp.eq.f32 	%p68, %f27, 0f3F800000;
	selp.f64 	%fd84, 0d3FF0000000000000, %fd91, %p68;
	cvt.f64.f32 	%fd85, %f159;
	add.f64 	%fd86, %fd84, %fd85;
	cvt.rn.f32.f64 	%f159, %fd86;
	add.s64 	%rd69, %rd69, 4;
	add.s32 	%r118, %r118, 1;
	setp.ne.s32 	%p69, %r118, 0;
	@%p69 bra 	$L__BB1_40;
$L__BB1_46:
	setp.lt.s32 	%p70, %r49, 1;
	sqrt.rn.f32 	%f30, %f159;
	@%p70 bra 	$L__BB1_58;
	mul.lo.s32 	%r37, %r49, %r1;
	and.b32  	%r38, %r49, 7;
	setp.lt.u32 	%p71, %r49, 8;
	mov.b32 	%r121, 0;
	@%p71 bra 	$L__BB1_50;
	and.b32  	%r121, %r49, 2147483640;
	neg.s32 	%r119, %r121;
	mul.wide.u32 	%rd43, %r37, 4;
	add.s64 	%rd44, %rd43, 16;
	add.s64 	%rd71, %rd1, %rd44;
	add.s64 	%rd70, %rd2, %rd44;
$L__BB1_49:
	.pragma "nounroll";
	ld.global.f32 	%f101, [%rd70+-16];
	sub.f32 	%f102, %f101, %f14;
	div.rn.f32 	%f103, %f102, %f30;
	st.global.f32 	[%rd71+-16], %f103;
	ld.global.f32 	%f104, [%rd70+-12];
	sub.f32 	%f105, %f104, %f14;
	div.rn.f32 	%f106, %f105, %f30;
	st.global.f32 	[%rd71+-12], %f106;
	ld.global.f32 	%f107, [%rd70+-8];
	sub.f32 	%f108, %f107, %f14;
	div.rn.f32 	%f109, %f108, %f30;
	st.global.f32 	[%rd71+-8], %f109;
	ld.global.f32 	%f110, [%rd70+-4];
	sub.f32 	%f111, %f110, %f14;
	div.rn.f32 	%f112, %f111, %f30;
	st.global.f32 	[%rd71+-4], %f112;
	ld.global.f32 	%f113, [%rd70];
	sub.f32 	%f114, %f113, %f14;
	div.rn.f32 	%f115, %f114, %f30;
	st.global.f32 	[%rd71], %f115;
	ld.global.f32 	%f116, [%rd70+4];
	sub.f32 	%f117, %f116, %f14;
	div.rn.f32 	%f118, %f117, %f30;
	st.global.f32 	[%rd71+4], %f118;
	ld.global.f32 	%f119, [%rd70+8];
	sub.f32 	%f120, %f119, %f14;
	div.rn.f32 	%f121, %f120, %f30;
	st.global.f32 	[%rd71+8], %f121;
	ld.global.f32 	%f122, [%rd70+12];
	sub.f32 	%f123, %f122, %f14;
	div.rn.f32 	%f124, %f123, %f30;
	st.global.f32 	[%rd71+12], %f124;
	add.s32 	%r119, %r119, 8;
	add.s64 	%rd71, %rd71, 32;
	add.s64 	%rd70, %rd70, 32;
	setp.ne.s32 	%p72, %r119, 0;
	@%p72 bra 	$L__BB1_49;
$L__BB1_50:
	setp.eq.s32 	%p73, %r38, 0;
	@%p73 bra 	$L__BB1_58;
	and.b32  	%r44, %r49, 3;
	setp.lt.u32 	%p74, %r38, 4;
	@%p74 bra 	$L__BB1_53;
	add.s32 	%r107, %r121, %r37;
	mul.wide.u32 	%rd45, %r107, 4;
	add.s64 	%rd46, %rd2, %rd45;
	ld.global.f32 	%f125, [%rd46];
	sub.f32 	%f126, %f125, %f14;
	div.rn.f32 	%f127, %f126, %f30;
	add.s64 	%rd47, %rd1, %rd45;
	st.global.f32 	[%rd47], %f127;
	cvt.u64.u32 	%rd48, %r37;
	cvt.u64.u32 	%rd49, %r121;
	add.s64 	%rd50, %rd49, %rd48;
	shl.b64 	%rd51, %rd50, 2;
	add.s64 	%rd52, %rd2, %rd51;
	ld.global.f32 	%f128, [%rd52+4];
	sub.f32 	%f129, %f128, %f14;
	div.rn.f32 	%f130, %f129, %f30;
	add.s64 	%rd53, %rd1, %rd51;
	st.global.f32 	[%rd53+4], %f130;
	ld.global.f32 	%f131, [%rd52+8];
	sub.f32 	%f132, %f131, %f14;
	div.rn.f32 	%f133, %f132, %f30;
	st.global.f32 	[%rd53+8], %f133;
	ld.global.f32 	%f134, [%rd52+12];
	sub.f32 	%f135, %f134, %f14;
	div.rn.f32 	%f136, %f135, %f30;
	st.global.f32 	[%rd53+12], %f136;
	add.s32 	%r121, %r121, 4;
$L__BB1_53:
	setp.eq.s32 	%p75, %r44, 0;
	@%p75 bra 	$L__BB1_58;
	setp.eq.s32 	%p76, %r44, 1;
	@%p76 bra 	$L__BB1_56;
	add.s32 	%r108, %r121, %r37;
	mul.wide.u32 	%rd54, %r108, 4;
	add.s64 	%rd55, %rd2, %rd54;
	ld.global.f32 	%f137, [%rd55];
	sub.f32 	%f138, %f137, %f14;
	div.rn.f32 	%f139, %f138, %f30;
	add.s64 	%rd56, %rd1, %rd54;
	st.global.f32 	[%rd56], %f139;
	cvt.u64.u32 	%rd57, %r37;
	cvt.u64.u32 	%rd58, %r121;
	add.s64 	%rd59, %rd58, %rd57;
	shl.b64 	%rd60, %rd59, 2;
	add.s64 	%rd61, %rd2, %rd60;
	ld.global.f32 	%f140, [%rd61+4];
	sub.f32 	%f141, %f140, %f14;
	div.rn.f32 	%f142, %f141, %f30;
	add.s64 	%rd62, %rd1, %rd60;
	st.global.f32 	[%rd62+4], %f142;
	add.s32 	%r121, %r121, 2;
$L__BB1_56:
	and.b32  	%r109, %r49, 1;
	setp.eq.b32 	%p77, %r109, 1;
	not.pred 	%p78, %p77;
	@%p78 bra 	$L__BB1_58;
	add.s32 	%r110, %r121, %r37;
	mul.wide.u32 	%rd63, %r110, 4;
	add.s64 	%rd64, %rd2, %rd63;
	ld.global.f32 	%f143, [%rd64];
	sub.f32 	%f144, %f143, %f14;
	div.rn.f32 	%f145, %f144, %f30;
	add.s64 	%rd65, %rd1, %rd63;
	st.global.f32 	[%rd65], %f145;
$L__BB1_58:
	ret;

}
	// .globl	_Z8mykernelPfS_iii
.visible .entry _Z8mykernelPfS_iii(
	.param .u64 .ptr .align 1 _Z8mykernelPfS_iii_param_0,
	.param .u64 .ptr .align 1 _Z8mykernelPfS_iii_param_1,
	.param .u32 _Z8mykernelPfS_iii_param_2,
	.param .u32 _Z8mykernelPfS_iii_param_3,
	.param .u32 _Z8mykernelPfS_iii_param_4
)
{
	.reg .pred 	%p<181>;
	.reg .b32 	%r<645>;
	.reg .b32 	%f<1027>;
	.reg .b64 	%rd<239>;

	ld.param.u64 	%rd32, [_Z8mykernelPfS_iii_param_0];
	cvta.to.global.u64 	%rd1, %rd32;
	mov.u32 	%r1, %tid.x;
	mov.u32 	%r2, %tid.y;
	mov.u32 	%r3, %ctaid.x;
	mov.u32 	%r4, %ctaid.y;
	setp.ge.u32 	%p1, %r3, %r4;
	@%p1 bra 	$L__BB2_35;
	ld.param.u32 	%r506, [_Z8mykernelPfS_iii_param_2];
	shl.b32 	%r405, %r4, 6;
	add.s32 	%r642, %r405, %r2;
	shl.b32 	%r406, %r3, 6;
	add.s32 	%r6, %r406, %r1;
	add.s32 	%r7, %r6, 8;
	add.s32 	%r8, %r6, 16;
	add.s32 	%r9, %r6, 24;
	add.s32 	%r10, %r6, 32;
	add.s32 	%r11, %r6, 40;
	add.s32 	%r12, %r6, 48;
	add.s32 	%r13, %r6, 56;
	add.s32 	%r407, %r642, 8;
	mul.lo.s32 	%r641, %r506, %r407;
	shl.b32 	%r15, %r506, 4;
	add.s32 	%r408, %r1, %r641;
	add.s32 	%r640, %r408, %r406;
	mul.lo.s32 	%r639, %r506, %r642;
	add.s32 	%r409, %r1, %r639;
	add.s32 	%r638, %r409, %r406;
	mov.b32 	%r643, 8;
	cvt.u64.u32 	%rd2, %r6;
$L__BB2_2:
	ld.param.u32 	%r507, [_Z8mykernelPfS_iii_param_2];
	add.s32 	%r25, %r642, 8;
	max.s32 	%r410, %r642, %r6;
	setp.ge.s32 	%p164, %r410, %r507;
	@%p164 bra 	$L__BB2_4;
	mul.wide.s32 	%rd206, %r638, 4;
	add.s64 	%rd207, %rd1, %rd206;
	mov.b32 	%r411, 0;
	st.global.u32 	[%rd207], %r411;
$L__BB2_4:
	ld.param.u32 	%r508, [_Z8mykernelPfS_iii_param_2];
	max.s32 	%r412, %r642, %r7;
	setp.ge.s32 	%p165, %r412, %r508;
	cvt.s64.s32 	%rd208, %r639;
	add.s64 	%rd209, %rd2, %rd208;
	shl.b64 	%rd210, %rd209, 2;
	add.s64 	%rd3, %rd1, %rd210;
	@%p165 bra 	$L__BB2_6;
	mov.b32 	%r413, 0;
	st.global.u32 	[%rd3+32], %r413;
$L__BB2_6:
	ld.param.u32 	%r509, [_Z8mykernelPfS_iii_param_2];
	max.s32 	%r414, %r642, %r8;
	setp.ge.s32 	%p166, %r414, %r509;
	@%p166 bra 	$L__BB2_8;
	mov.b32 	%r415, 0;
	st.global.u32 	[%rd3+64], %r415;
$L__BB2_8:
	ld.param.u32 	%r510, [_Z8mykernelPfS_iii_param_2];
	max.s32 	%r416, %r642, %r9;
	setp.ge.s32 	%p167, %r416, %r510;
	@%p167 bra 	$L__BB2_10;
	mov.b32 	%r417, 0;
	st.global.u32 	[%rd3+96], %r417;
$L__BB2_10:
	ld.param.u32 	%r511, [_Z8mykernelPfS_iii_param_2];
	max.s32 	%r418, %r642, %r10;
	setp.ge.s32 	%p168, %r418, %r511;
	@%p168 bra 	$L__BB2_12;
	mov.b32 	%r419, 0;
	st.global.u32 	[%rd3+128], %r419;
$L__BB2_12:
	ld.param.u32 	%r512, [_Z8mykernelPfS_iii_param_2];
	max.s32 	%r420, %r642, %r11;
	setp.ge.s32 	%p169, %r420, %r512;
	@%p169 bra 	$L__BB2_14;
	mov.b32 	%r421, 0;
	st.global.u32 	[%rd3+160], %r421;
$L__BB2_14:
	ld.param.u32 	%r513, [_Z8mykernelPfS_iii_param_2];
	max.s32 	%r422, %r642, %r12;
	setp.ge.s32 	%p170, %r422, %r513;
	@%p170 bra 	$L__BB2_16;
	mov.b32 	%r423, 0;
	st.global.u32 	[%rd3+192], %r423;
$L__BB2_16:
	ld.param.u32 	%r514, [_Z8mykernelPfS_iii_param_2];
	max.s32 	%r424, %r642, %r13;
	setp.ge.s32 	%p171, %r424, %r514;
	@%p171 bra 	$L__BB2_18;
	mov.b32 	%r425, 0;
	st.global.u32 	[%rd3+224], %r425;
$L__BB2_18:
	ld.param.u32 	%r515, [_Z8mykernelPfS_iii_param_2];
	max.s32 	%r426, %r25, %r6;
	setp.ge.s32 	%p172, %r426, %r515;
	@%p172 bra 	$L__BB2_20;
	mul.wide.s32 	%rd211, %r640, 4;
	add.s64 	%rd212, %rd1, %rd211;
	mov.b32 	%r427, 0;
	st.global.u32 	[%rd212], %r427;
$L__BB2_20:
	ld.param.u32 	%r516, [_Z8mykernelPfS_iii_param_2];
	max.s32 	%r428, %r25, %r7;
	setp.ge.s32 	%p173, %r428, %r516;
	cvt.s64.s32 	%rd213, %r641;
	add.s64 	%rd214, %rd2, %rd213;
	shl.b64 	%rd215, %rd214, 2;
	add.s64 	%rd4, %rd1, %rd215;
	@%p173 bra 	$L__BB2_22;
	mov.b32 	%r429, 0;
	st.global.u32 	[%rd4+32], %r429;
$L__BB2_22:
	ld.param.u32 	%r517, [_Z8mykernelPfS_iii_param_2];
	max.s32 	%r430, %r25, %r8;
	setp.ge.s32 	%p174, %r430, %r517;
	@%p174 bra 	$L__BB2_24;
	mov.b32 	%r431, 0;
	st.global.u32 	[%rd4+64], %r431;
$L__BB2_24:
	ld.param.u32 	%r518, [_Z8mykernelPfS_iii_param_2];
	max.s32 	%r432, %r25, %r9;
	setp.ge.s32 	%p175, %r432, %r518;
	@%p175 bra 	$L__BB2_26;
	mov.b32 	%r433, 0;
	st.global.u32 	[%rd4+96], %r433;
$L__BB2_26:
	ld.param.u32 	%r519, [_Z8mykernelPfS_iii_param_2];
	max.s32 	%r434, %r25, %r10;
	setp.ge.s32 	%p176, %r434, %r519;
	@%p176 bra 	$L__BB2_28;
	mov.b32 	%r435, 0;
	st.global.u32 	[%rd4+128], %r435;
$L__BB2_28:
	ld.param.u32 	%r520, [_Z8mykernelPfS_iii_param_2];
	max.s32 	%r436, %r25, %r11;
	setp.ge.s32 	%p177, %r436, %r520;
	@%p177 bra 	$L__BB2_30;
	mov.b32 	%r437, 0;
	st.global.u32 	[%rd4+160], %r437;
$L__BB2_30:
	ld.param.u32 	%r521, [_Z8mykernelPfS_iii_param_2];
	max.s32 	%r438, %r25, %r12;
	setp.ge.s32 	%p178, %r438, %r521;
	@%p178 bra 	$L__BB2_32;
	mov.b32 	%r439, 0;
	st.global.u32 	[%rd4+192], %r439;
$L__BB2_32:
	ld.param.u32 	%r522, [_Z8mykernelPfS_iii_param_2];
	max.s32 	%r440, %r25, %r13;
	setp.ge.s32 	%p179, %r440, %r522;
	@%p179 bra 	$L__BB2_34;
	mov.b32 	%r441, 0;
	st.global.u32 	[%rd4+224], %r441;
$L__BB2_34:
	add.s32 	%r643, %r643, 16;
	add.s32 	%r642, %r642, 16;
	add.s32 	%r641, %r641, %r15;
	add.s32 	%r640, %r640, %r15;
	add.s32 	%r639, %r639, %r15;
	add.s32 	%r638, %r638, %r15;
	setp.eq.s32 	%p180, %r643, 72;
	@%p180 bra 	$L__BB2_358;
	bra.uni 	$L__BB2_2;
$L__BB2_35:
	ld.param.u32 	%r523, [_Z8mykernelPfS_iii_param_3];
	setp.lt.s32 	%p2, %r523, 1;
	mov.f32 	%f803, 0f00000000;
	mov.f32 	%f804, %f803;
	mov.f32 	%f805, %f803;
	mov.f32 	%f806, %f803;
	mov.f32 	%f807, %f803;
	mov.f32 	%f808, %f803;
	mov.f32 	%f809, %f803;
	mov.f32 	%f810, %f803;
	mov.f32 	%f811, %f803;
	mov.f32 	%f812, %f803;
	mov.f32 	%f813, %f803;
	mov.f32 	%f814, %f803;
	mov.f32 	%f815, %f803;
	mov.f32 	%f816, %f803;
	mov.f32 	%f817, %f803;
	mov.f32 	%f818, %f803;
	mov.f32 	%f819, %f803;
	mov.f32 	%f820, %f803;
	mov.f32 	%f821, %f803;
	mov.f32 	%f822, %f803;
	mov.f32 	%f823, %f803;
	mov.f32 	%f824, %f803;
	mov.f32 	%f825, %f803;
	mov.f32 	%f826, %f803;
	mov.f32 	%f827, %f803;
	mov.f32 	%f828, %f803;
	mov.f32 	%f829, %f803;
	mov.f32 	%f830, %f803;
	mov.f32 	%f831, %f803;
	mov.f32 	%f832, %f803;
	mov.f32 	%f833, %f803;
	mov.f32 	%f834, %f803;
	mov.f32 	%f835, %f803;
	mov.f32 	%f836, %f803;
	mov.f32 	%f837, %f803;
	mov.f32 	%f838, %f803;
	mov.f32 	%f839, %f803;
	mov.f32 	%f840, %f803;
	mov.f32 	%f841, %f803;
	mov.f32 	%f842, %f803;
	mov.f32 	%f843, %f803;
	mov.f32 	%f844, %f803;
	mov.f32 	%f845, %f803;
	mov.f32 	%f846, %f803;
	mov.f32 	%f847, %f803;
	mov.f32 	%f848, %f803;
	mov.f32 	%f849, %f803;
	mov.f32 	%f850, %f803;
	mov.f32 	%f851, %f803;
	mov.f32 	%f852, %f803;
	mov.f32 	%f853, %f803;
	mov.f32 	%f854, %f803;
	mov.f32 	%f855, %f803;
	mov.f32 	%f856, %f803;
	mov.f32 	%f857, %f803;
	mov.f32 	%f858, %f803;
	mov.f32 	%f859, %f803;
	mov.f32 	%f860, %f803;
	mov.f32 	%f861, %f803;
	mov.f32 	%f862, %f803;
	mov.f32 	%f863, %f803;
	mov.f32 	%f864, %f803;
	mov.f32 	%f865, %f803;
	mov.f32 	%f866, %f803;
	@%p2 bra 	$L__BB2_230;
	mov.b32 	%r644, 0;
	mov.f32 	%f803, 0f00000000;
	shl.b32 	%r73, %r4, 6;
	add.s32 	%r75, %r73, %r2;
$L__BB2_37:
	ld.param.u32 	%r524, [_Z8mykernelPfS_iii_param_3];
	ld.param.u64 	%rd217, [_Z8mykernelPfS_iii_param_1];
	cvta.to.global.u64 	%rd5, %rd217;
	mul.lo.s32 	%r33, %r75, %r524;
	setp.lt.s32 	%p3, %r644, %r524;
	mov.f32 	%f931, 0f00000000;
	@%p3 bra 	$L__BB2_38;
	bra.uni 	$L__BB2_39;
$L__BB2_38:
	add.s32 	%r76, %r644, %r33;
	mul.wide.u32 	%rd34, %r76, 4;
	add.s64 	%rd35, %rd5, %rd34;
	ld.global.f32 	%f931, [%rd35];
$L__BB2_39:
	ld.param.u32 	%r525, [_Z8mykernelPfS_iii_param_3];
	add.s32 	%r37, %r644, 1;
	setp.ge.s32 	%p4, %r37, %r525;
	cvt.u64.u32 	%rd36, %r33;
	cvt.u64.u32 	%rd7, %r644;
	add.s64 	%rd37, %rd7, %rd36;
	shl.b64 	%rd38, %rd37, 2;
	add.s64 	%rd8, %rd5, %rd38;
	mov.f32 	%f932, 0f00000000;
	@%p4 bra 	$L__BB2_41;
	ld.global.f32 	%f932, [%rd8+4];
$L__BB2_41:
	ld.param.u32 	%r526, [_Z8mykernelPfS_iii_param_3];
	add.s32 	%r38, %r644, 2;
	setp.ge.s32 	%p5, %r38, %r526;
	mov.f32 	%f933, 0f00000000;
	@%p5 bra 	$L__BB2_43;
	ld.global.f32 	%f933, [%rd8+8];
$L__BB2_43:
	ld.param.u32 	%r527, [_Z8mykernelPfS_iii_param_3];
	add.s32 	%r39, %r644, 3;
	setp.ge.s32 	%p6, %r39, %r527;
	mov.f32 	%f934, 0f00000000;
	@%p6 bra 	$L__BB2_45;
	ld.global.f32 	%f934, [%rd8+12];
$L__BB2_45:
	ld.param.u32 	%r528, [_Z8mykernelPfS_iii_param_3];
	add.s32 	%r40, %r644, 4;
	setp.ge.s32 	%p7, %r40, %r528;
	mov.f32 	%f935, 0f00000000;
	@%p7 bra 	$L__BB2_47;
	ld.global.f32 	%f935, [%rd8+16];
$L__BB2_47:
	ld.param.u32 	%r529, [_Z8mykernelPfS_iii_param_3];
	add.s32 	%r41, %r644, 5;
	setp.ge.s32 	%p8, %r41, %r529;
	mov.f32 	%f936, 0f00000000;
	@%p8 bra 	$L__BB2_49;
	ld.global.f32 	%f936, [%rd8+20];
$L__BB2_49:
	ld.param.u32 	%r530, [_Z8mykernelPfS_iii_param_3];
	shl.b32 	%r77, %r530, 3;
	add.s32 	%r42, %r33, %r77;
	setp.ge.s32 	%p9, %r644, %r530;
	mov.f32 	%f937, 0f00000000;
	@%p9 bra 	$L__BB2_51;
	add.s32 	%r78, %r644, %r42;
	mul.wide.u32 	%rd39, %r78, 4;
	add.s64 	%rd40, %rd5, %rd39;
	ld.global.f32 	%f937, [%rd40];
$L__BB2_51:
	ld.param.u32 	%r531, [_Z8mykernelPfS_iii_param_3];
	setp.ge.s32 	%p10, %r37, %r531;
	cvt.u64.u32 	%rd41, %r42;
	add.s64 	%rd42, %rd7, %rd41;
	shl.b64 	%rd43, %rd42, 2;
	add.s64 	%rd9, %rd5, %rd43;
	mov.f32 	%f938, 0f00000000;
	@%p10 bra 	$L__BB2_53;
	ld.global.f32 	%f938, [%rd9+4];
$L__BB2_53:
	ld.param.u32 	%r532, [_Z8mykernelPfS_iii_param_3];
	setp.ge.s32 	%p11, %r38, %r532;
	mov.f32 	%f939, 0f00000000;
	@%p11 bra 	$L__BB2_55;
	ld.global.f32 	%f939, [%rd9+8];
$L__BB2_55:
	ld.param.u32 	%r533, [_Z8mykernelPfS_iii_param_3];
	setp.ge.s32 	%p12, %r39, %r533;
	mov.f32 	%f940, 0f00000000;
	@%p12 bra 	$L__BB2_57;
	ld.global.f32 	%f940, [%rd9+12];
$L__BB2_57:
	ld.param.u32 	%r534, [_Z8mykernelPfS_iii_param_3];
	setp.ge.s32 	%p13, %r40, %r534;
	mov.f32 	%f941, 0f00000000;
	@%p13 bra 	$L__BB2_59;
	ld.global.f32 	%f941, [%rd9+16];
$L__BB2_59:
	ld.param.u32 	%r535, [_Z8mykernelPfS_iii_param_3];
	setp.ge.s32 	%p14, %r41, %r535;
	mov.f32 	%f942, 0f00000000;
	@%p14 bra 	$L__BB2_61;
	ld.global.f32 	%f942, [%rd9+20];
$L__BB2_61:
	ld.param.u32 	%r536, [_Z8mykernelPfS_iii_param_3];
	shl.b32 	%r79, %r536, 4;
	add.s32 	%r43, %r79, %r33;
	setp.ge.s32 	%p15, %r644, %r536;
	mov.f32 	%f943, 0f00000000;
	@%p15 bra 	$L__BB2_63;
	add.s32 	%r80, %r644, %r43;
	mul.wide.u32 	%rd44, %r80, 4;
	add.s64 	%rd45, %rd5, %rd44;
	ld.global.f32 	%f943, [%rd45];
$L__BB2_63:
	ld.param.u32 	%r537, [_Z8mykernelPfS_iii_param_3];
	setp.ge.s32 	%p16, %r37, %r537;
	cvt.u64.u32 	%rd46, %r43;
	add.s64 	%rd47, %rd7, %rd46;
	shl.b64 	%rd48, %rd47, 2;
	add.s64 	%rd10, %rd5, %rd48;
	mov.f32 	%f944, 0f00000000;
	@%p16 bra 	$L__BB2_65;
	ld.global.f32 	%f944, [%rd10+4];
$L__BB2_65:
	ld.param.u32 	%r538, [_Z8mykernelPfS_iii_param_3];
	setp.ge.s32 	%p17, %r38, %r538;
	mov.f32 	%f945, 0f00000000;
	@%p17 bra 	$L__BB2_67;
	ld.global.f32 	%f945, [%rd10+8];
$L__BB2_67:
	ld.param.u32 	%r539, [_Z8mykernelPfS_iii_param_3];
	setp.ge.s32 	%p18, %r39, %r539;
	mov.f32 	%f946, 0f00000000;
	@%p18 bra 	$L__BB2_69;
	ld.global.f32 	%f946, [%rd10+12];
$L__BB2_69:
	ld.param.u32 	%r540, [_Z8mykernelPfS_iii_param_3];
	setp.ge.s32 	%p19, %r40, %r540;
	mov.f32 	%f947, 0f00000000;
	@%p19 bra 	$L__BB2_71;
	ld.global.f32 	%f947, [%rd10+16];
$L__BB2_71:
	ld.param.u32 	%r541, [_Z8mykernelPfS_iii_param_3];
	setp.ge.s32 	%p20, %r41, %r541;
	mov.f32 	%f948, 0f00000000;
	@%p20 bra 	$L__BB2_73;
	ld.global.f32 	%f948, [%rd10+20];
$L__BB2_73:
	ld.param.u32 	%r542, [_Z8mykernelPfS_iii_param_3];
	setp.ge.s32 	%p21, %r644, %r542;
	mov.f32 	%f949, 0f00000000;
	@%p21 bra 	$L__BB2_75;
	ld.param.u32 	%r543, [_Z8mykernelPfS_iii_param_3];
	shl.b32 	%r81, %r543, 3;
	add.s32 	%r82, %r43, %r81;
	add.s32 	%r83, %r644, %r82;
	mul.wide.u32 	%rd49, %r83, 4;
	add.s64 	%rd50, %rd5, %rd49;
	ld.global.f32 	%f949, [%rd50];
$L__BB2_75:
	ld.param.u32 	%r544, [_Z8mykernelPfS_iii_param_3];
	setp.ge.s32 	%p22, %r37, %r544;
	shl.b32 	%r84, %r544, 3;
	add.s32 	%r85, %r43, %r84;
	cvt.u64.u32 	%rd51, %r85;
	add.s64 	%rd52, %rd7, %rd51;
	shl.b64 	%rd53, %rd52, 2;
	add.s64 	%rd11, %rd5, %rd53;
	mov.f32 	%f950, 0f00000000;
	@%p22 bra 	$L__BB2_77;
	ld.global.f32 	%f950, [%rd11+4];
$L__BB2_77:
	ld.param.u32 	%r545, [_Z8mykernelPfS_iii_param_3];
	setp.ge.s32 	%p23, %r38, %r545;
	mov.f32 	%f951, 0f00000000;
	@%p23 bra 	$L__BB2_79;
	ld.global.f32 	%f951, [%rd11+8];
$L__BB2_79:
	ld.param.u32 	%r546, [_Z8mykernelPfS_iii_param_3];
	setp.ge.s32 	%p24, %r39, %r546;
	mov.f32 	%f952, 0f00000000;
	@%p24 bra 	$L__BB2_81;
	ld.global.f32 	%f952, [%rd11+12];
$L__BB2_81:
	ld.param.u32 	%r547, [_Z8mykernelPfS_iii_param_3];
	setp.ge.s32 	%p25, %r40, %r547;
	mov.f32 	%f953, 0f00000000;
	@%p25 bra 	$L__BB2_83;
	ld.global.f32 	%f953, [%rd11+16];
$L__BB2_83:
	ld.param.u32 	%r548, [_Z8mykernelPfS_iii_param_3];
	setp.ge.s32 	%p26, %r41, %r548;
	mov.f32 	%f954, 0f00000000;
	@%p26 bra 	$L__BB2_85;
	ld.global.f32 	%f954, [%rd11+20];
$L__BB2_85:
	ld.param.u32 	%r549, [_Z8mykernelPfS_iii_param_3];
	shl.b32 	%r86, %r549, 5;
	add.s32 	%r44, %r86, %r33;
	setp.ge.s32 	%p27, %r644, %r549;
	mov.f32 	%f955, 0f00000000;
	@%p27 bra 	$L__BB2_87;
	add.s32 	%r87, %r644, %r44;
	mul.wide.u32 	%rd54, %r87, 4;
	add.s64 	%rd55, %rd5, %rd54;
	ld.global.f32 	%f955, [%rd55];
$L__BB2_87:
	ld.param.u32 	%r550, [_Z8mykernelPfS_iii_param_3];
	setp.ge.s32 	%p28, %r37, %r550;
	cvt.u64.u32 	%rd56, %r44;
	add.s64 	%rd57, %rd7, %rd56;
	shl.b64 	%rd58, %rd57, 2;
	add.s64 	%rd12, %rd5, %rd58;
	mov.f32 	%f956, 0f00000000;
	@%p28 bra 	$L__BB2_89;
	ld.global.f32 	%f956, [%rd12+4];
$L__BB2_89:
	ld.param.u32 	%r551, [_Z8mykernelPfS_iii_param_3];
	setp.ge.s32 	%p29, %r38, %r551;
	mov.f32 	%f957, 0f00000000;
	@%p29 bra 	$L__BB2_91;
	ld.global.f32 	%f957, [%rd12+8];
$L__BB2_91:
	ld.param.u32 	%r552, [_Z8mykernelPfS_iii_param_3];
	setp.ge.s32 	%p30, %r39, %r552;
	mov.f32 	%f958, 0f00000000;
	@%p30 bra 	$L__BB2_93;
	ld.global.f32 	%f958, [%rd12+12];
$L__BB2_93:
	ld.param.u32 	%r553, [_Z8mykernelPfS_iii_param_3];
	setp.ge.s32 	%p31, %r40, %r553;
	mov.f32 	%f959, 0f00000000;
	@%p31 bra 	$L__BB2_95;
	ld.global.f32 	%f959, [%rd12+16];
$L__BB2_95:
	ld.param.u32 	%r554, [_Z8mykernelPfS_iii_param_3];
	setp.ge.s32 	%p32, %r41, %r554;
	mov.f32 	%f960, 0f00000000;
	@%p32 bra 	$L__BB2_97;
	ld.global.f32 	%f960, [%rd12+20];
$L__BB2_97:
	ld.param.u32 	%r555, [_Z8mykernelPfS_iii_param_3];
	setp.ge.s32 	%p33, %r644, %r555;
	mov.f32 	%f961, 0f00000000;
	@%p33 bra 	$L__BB2_99;
	ld.param.u32 	%r556, [_Z8mykernelPfS_iii_param_3];
	shl.b32 	%r88, %r556, 3;
	shl.b32 	%r89, %r556, 5;
	add.s32 	%r90, %r89, %r33;
	add.s32 	%r91, %r90, %r88;
	add.s32 	%r92, %r644, %r91;
	mul.wide.u32 	%rd59, %r92, 4;
	add.s64 	%rd60, %rd5, %rd59;
	ld.global.f32 	%f961, [%rd60];
$L__BB2_99:
	ld.param.u32 	%r557, [_Z8mykernelPfS_iii_param_3];
	setp.ge.s32 	%p34, %r37, %r557;
	shl.b32 	%r93, %r557, 3;
	shl.b32 	%r94, %r557, 5;
	add.s32 	%r95, %r94, %r33;
	add.s32 	%r96, %r95, %r93;
	cvt.u64.u32 	%rd61, %r96;
	add.s64 	%rd62, %rd7, %rd61;
	shl.b64 	%rd63, %rd62, 2;
	add.s64 	%rd13, %rd5, %rd63;
	mov.f32 	%f962, 0f00000000;
	@%p34 bra 	$L__BB2_101;
	ld.global.f32 	%f962, [%rd13+4];
$L__BB2_101:
	ld.param.u32 	%r558, [_Z8mykernelPfS_iii_param_3];
	setp.ge.s32 	%p35, %r38, %r558;
	mov.f32 	%f963, 0f00000000;
	@%p35 bra 	$L__BB2_103;
	ld.global.f32 	%f963, [%rd13+8];
$L__BB2_103:
	ld.param.u32 	%r559, [_Z8mykernelPfS_iii_param_3];
	setp.ge.s32 	%p36, %r39, %r559;
	mov.f32 	%f964, 0f00000000;
	@%p36 bra 	$L__BB2_105;
	ld.global.f32 	%f964, [%rd13+12];
$L__BB2_105:
	ld.param.u32 	%r560, [_Z8mykernelPfS_iii_param_3];
	setp.ge.s32 	%p37, %r40, %r560;
	mov.f32 	%f965, 0f00000000;
	@%p37 bra 	$L__BB2_107;
	ld.global.f32 	%f965, [%rd13+16];
$L__BB2_107:
	ld.param.u32 	%r561, [_Z8mykernelPfS_iii_param_3];
	setp.ge.s32 	%p38, %r41, %r561;
	mov.f32 	%f966, 0f00000000;
	@%p38 bra 	$L__BB2_109;
	ld.global.f32 	%f966, [%rd13+20];
$L__BB2_109:
	ld.param.u32 	%r562, [_Z8mykernelPfS_iii_param_3];
	setp.ge.s32 	%p39, %r644, %r562;
	mov.f32 	%f967, 0f00000000;
	@%p39 bra 	$L__BB2_111;
	ld.param.u32 	%r563, [_Z8mykernelPfS_iii_param_3];
	shl.b32 	%r97, %r563, 4;
	shl.b32 	%r98, %r563, 5;
	mov.u32 	%r99, %ctaid.y;
	shl.b32 	%r100, %r99, 6;
	mov.u32 	%r101, %tid.y;
	add.s32 	%r102, %r100, %r101;
	mad.lo.s32 	%r103, %r102, %r563, %r98;
	add.s32 	%r104, %r97, %r103;
	add.s32 	%r105, %r644, %r104;
	mul.wide.u32 	%rd64, %r105, 4;
	add.s64 	%rd65, %rd5, %rd64;
	ld.global.f32 	%f967, [%rd65];
$L__BB2_111:
	ld.param.u32 	%r564, [_Z8mykernelPfS_iii_param_3];
	setp.ge.s32 	%p40, %r37, %r564;
	shl.b32 	%r106, %r564, 4;
	shl.b32 	%r107, %r564, 5;
	mov.u32 	%r108, %ctaid.y;
	shl.b32 	%r109, %r108, 6;
	mov.u32 	%r110, %tid.y;
	add.s32 	%r111, %r109, %r110;
	mad.lo.s32 	%r112, %r111, %r564, %r107;
	add.s32 	%r113, %r106, %r112;
	cvt.u64.u32 	%rd66, %r113;
	add.s64 	%rd68, %rd7, %rd66;
	shl.b64 	%rd69, %rd68, 2;
	add.s64 	%rd14, %rd5, %rd69;
	mov.f32 	%f968, 0f00000000;
	@%p40 bra 	$L__BB2_113;
	ld.global.f32 	%f968, [%rd14+4];
$L__BB2_113:
	ld.param.u32 	%r565, [_Z8mykernelPfS_iii_param_3];
	setp.ge.s32 	%p41, %r38, %r565;
	mov.f32 	%f969, 0f00000000;
	@%p41 bra 	$L__BB2_115;
	ld.global.f32 	%f969, [%rd14+8];
$L__BB2_115:
	ld.param.u32 	%r566, [_Z8mykernelPfS_iii_param_3];
	setp.ge.s32 	%p42, %r39, %r566;
	mov.f32 	%f970, 0f00000000;
	@%p42 bra 	$L__BB2_117;
	ld.global.f32 	%f970, [%rd14+12];
$L__BB2_117:
	ld.param.u32 	%r567, [_Z8mykernelPfS_iii_param_3];
	setp.ge.s32 	%p43, %r40, %r567;
	mov.f32 	%f971, 0f00000000;
	@%p43 bra 	$L__BB2_119;
	ld.global.f32 	%f971, [%rd14+16];
$L__BB2_119:
	ld.param.u32 	%r568, [_Z8mykernelPfS_iii_param_3];
	setp.ge.s32 	%p44, %r41, %r568;
	mov.f32 	%f972, 0f00000000;
	@%p44 bra 	$L__BB2_121;
	ld.global.f32 	%f972, [%rd14+20];
$L__BB2_121:
	ld.param.u32 	%r569, [_Z8mykernelPfS_iii_param_3];
	setp.ge.s32 	%p45, %r644, %r569;
	mov.f32 	%f973, 0f00000000;
	@%p45 bra 	$L__BB2_123;
	ld.param.u32 	%r570, [_Z8mykernelPfS_iii_param_3];
	shl.b32 	%r117, %r570, 3;
	shl.b32 	%r118, %r570, 4;
	shl.b32 	%r119, %r570, 5;
	mad.lo.s32 	%r124, %r111, %r570, %r119;
	add.s32 	%r125, %r118, %r124;
	add.s32 	%r126, %r125, %r117;
	add.s32 	%r127, %r644, %r126;
	mul.wide.u32 	%rd70, %r127, 4;
	add.s64 	%rd71, %rd5, %rd70;
	ld.global.f32 	%f973, [%rd71];
$L__BB2_123:
	ld.param.u32 	%r571, [_Z8mykernelPfS_iii_param_3];
	ld.param.u64 	%rd218, [_Z8mykernelPfS_iii_param_1];
	setp.ge.s32 	%p46, %r37, %r571;
	shl.b32 	%r129, %r571, 3;
	shl.b32 	%r130, %r571, 4;
	shl.b32 	%r131, %r571, 5;
	mad.lo.s32 	%r136, %r111, %r571, %r131;
	add.s32 	%r137, %r130, %r136;
	add.s32 	%r138, %r137, %r129;
	cvt.u64.u32 	%rd72, %r138;
	add.s64 	%rd74, %rd7, %rd72;
	cvta.to.global.u64 	%rd75, %rd218;
	shl.b64 	%rd76, %rd74, 2;
	add.s64 	%rd15, %rd75, %rd76;
	mov.f32 	%f974, 0f00000000;
	@%p46 bra 	$L__BB2_125;
	ld.global.f32 	%f974, [%rd15+4];
$L__BB2_125:
	ld.param.u32 	%r572, [_Z8mykernelPfS_iii_param_3];
	setp.ge.s32 	%p47, %r38, %r572;
	mov.f32 	%f975, 0f00000000;
	@%p47 bra 	$L__BB2_127;
	ld.global.f32 	%f975, [%rd15+8];
$L__BB2_127:
	ld.param.u32 	%r573, [_Z8mykernelPfS_iii_param_3];
	setp.ge.s32 	%p48, %r39, %r573;
	mov.f32 	%f976, 0f00000000;
	@%p48 bra 	$L__BB2_129;
	ld.global.f32 	%f976, [%rd15+12];
$L__BB2_129:
	ld.param.u32 	%r574, [_Z8mykernelPfS_iii_param_3];
	setp.ge.s32 	%p49, %r40, %r574;
	mov.f32 	%f977, 0f00000000;
	@%p49 bra 	$L__BB2_131;
	ld.global.f32 	%f977, [%rd15+16];
$L__BB2_131:
	ld.param.u32 	%r575, [_Z8mykernelPfS_iii_param_3];
	setp.ge.s32 	%p50, %r41, %r575;
	mov.f32 	%f978, 0f00000000;
	@%p50 bra 	$L__BB2_133;
	ld.global.f32 	%f978, [%rd15+20];
$L__BB2_133:
	ld.param.u32 	%r576, [_Z8mykernelPfS_iii_param_3];
	setp.ge.s32 	%p51, %r644, %r576;
	mov.f32 	%f979, 0f00000000;
	@%p51 bra 	$L__BB2_135;
	ld.param.u32 	%r577, [_Z8mykernelPfS_iii_param_3];
	ld.param.u64 	%rd219, [_Z8mykernelPfS_iii_param_1];
	mov.u32 	%r143, %ctaid.x;
	shl.b32 	%r144, %r143, 6;
	mov.u32 	%r145, %tid.x;
	add.s32 	%r146, %r144, %r145;
	mad.lo.s32 	%r147, %r146, %r577, %r644;
	cvta.to.global.u64 	%rd77, %rd219;
	mul.wide.u32 	%rd78, %r147, 4;
	add.s64 	%rd79, %rd77, %rd78;
	ld.global.f32 	%f979, [%rd79];
$L__BB2_135:
	ld.param.u32 	%r578, [_Z8mykernelPfS_iii_param_3];
	setp.ge.s32 	%p52, %r37, %r578;
	mov.f32 	%f980, 0f00000000;
	@%p52 bra 	$L__BB2_137;
	ld.param.u32 	%r579, [_Z8mykernelPfS_iii_param_3];
	ld.param.u64 	%rd220, [_Z8mykernelPfS_iii_param_1];
	mov.u32 	%r149, %ctaid.x;
	shl.b32 	%r150, %r149, 6;
	mov.u32 	%r151, %tid.x;
	add.s32 	%r152, %r150, %r151;
	mul.lo.s32 	%r153, %r152, %r579;
	cvt.u64.u32 	%rd80, %r153;
	cvt.u64.u32 	%rd81, %r644;
	add.s64 	%rd82, %rd81, %rd80;
	cvta.to.global.u64 	%rd83, %rd220;
	shl.b64 	%rd84, %rd82, 2;
	add.s64 	%rd85, %rd83, %rd84;
	ld.global.f32 	%f980, [%rd85+4];
$L__BB2_137:
	ld.param.u32 	%r580, [_Z8mykernelPfS_iii_param_3];
	setp.ge.s32 	%p53, %r38, %r580;
	mov.f32 	%f981, 0f00000000;
	@%p53 bra 	$L__BB2_139;
	ld.param.u32 	%r581, [_Z8mykernelPfS_iii_param_3];
	ld.param.u64 	%rd221, [_Z8mykernelPfS_iii_param_1];
	mov.u32 	%r155, %ctaid.x;
	shl.b32 	%r156, %r155, 6;
	mov.u32 	%r157, %tid.x;
	add.s32 	%r158, %r156, %r157;
	mul.lo.s32 	%r159, %r158, %r581;
	cvt.u64.u32 	%rd86, %r159;
	cvt.u64.u32 	%rd87, %r644;
	add.s64 	%rd88, %rd87, %rd86;
	cvta.to.global.u64 	%rd89, %rd221;
	shl.b64 	%rd90, %rd88, 2;
	add.s64 	%rd91, %rd89, %rd90;
	ld.global.f32 	%f981, [%rd91+8];
$L__BB2_139:
	ld.param.u32 	%r582, [_Z8mykernelPfS_iii_param_3];
	setp.ge.s32 	%p54, %r39, %r582;
	mov.f32 	%f982, 0f00000000;
	@%p54 bra 	$L__BB2_141;
	ld.param.u32 	%r583, [_Z8mykernelPfS_iii_param_3];
	ld.param.u64 	%rd222, [_Z8mykernelPfS_iii_param_1];
	mov.u32 	%r161, %ctaid.x;
	shl.b32 	%r162, %r161, 6;
	mov.u32 	%r163, %tid.x;
	add.s32 	%r164, %r162, %r163;
	mul.lo.s32 	%r165, %r164, %r583;
	cvt.u64.u32 	%rd92, %r165;
	cvt.u64.u32 	%rd93, %r644;
	add.s64 	%rd94, %rd93, %rd92;
	cvta.to.global.u64 	%rd95, %rd222;
	shl.b64 	%rd96, %rd94, 2;
	add.s64 	%rd97, %rd95, %rd96;
	ld.global.f32 	%f982, [%rd97+12];
$L__BB2_141:
	ld.param.u32 	%r584, [_Z8mykernelPfS_iii_param_3];
	setp.ge.s32 	%p55, %r40, %r584;
	mov.f32 	%f983, 0f00000000;
	@%p55 bra 	$L__BB2_143;
	ld.param.u32 	%r585, [_Z8mykernelPfS_iii_param_3];
	ld.param.u64 	%rd223, [_Z8mykernelPfS_iii_param_1];
	mov.u32 	%r167, %ctaid.x;
	shl.b32 	%r168, %r167, 6;
	mov.u32 	%r169, %tid.x;
	add.s32 	%r170, %r168, %r169;
	mul.lo.s32 	%r171, %r170, %r585;
	cvt.u64.u32 	%rd98, %r171;
	cvt.u64.u32 	%rd99, %r644;
	add.s64 	%rd100, %rd99, %rd98;
	cvta.to.global.u64 	%rd101, %rd223;
	shl.b64 	%rd102, %rd100, 2;
	add.s64 	%rd103, %rd101, %rd102;
	ld.global.f32 	%f983, [%rd103+16];
$L__BB2_143:
	ld.param.u32 	%r586, [_Z8mykernelPfS_iii_param_3];
	setp.ge.s32 	%p56, %r41, %r586;
	mov.f32 	%f984, 0f00000000;
	@%p56 bra 	$L__BB2_145;
	ld.param.u32 	%r587, [_Z8mykernelPfS_iii_param_3];
	ld.param.u64 	%rd224, [_Z8mykernelPfS_iii_param_1];
	mov.u32 	%r173, %ctaid.x;
	shl.b32 	%r174, %r173, 6;
	mov.u32 	%r175, %tid.x;
	add.s32 	%r176, %r174, %r175;
	mul.lo.s32 	%r177, %r176, %r587;
	cvt.u64.u32 	%rd104, %r177;
	cvt.u64.u32 	%rd105, %r644;
	add.s64 	%rd106, %rd105, %rd104;
	cvta.to.global.u64 	%rd107, %rd224;
	shl.b64 	%rd108, %rd106, 2;
	add.s64 	%rd109, %rd107, %rd108;
	ld.global.f32 	%f984, [%rd109+20];
$L__BB2_145:
	ld.param.u32 	%r588, [_Z8mykernelPfS_iii_param_3];
	setp.ge.s32 	%p57, %r644, %r588;
	mov.f32 	%f985, 0f00000000;
	@%p57 bra 	$L__BB2_147;
	ld.param.u32 	%r589, [_Z8mykernelPfS_iii_param_3];
	ld.param.u64 	%rd225, [_Z8mykernelPfS_iii_param_1];
	shl.b32 	%r178, %r589, 3;
	mov.u32 	%r179, %ctaid.x;
	shl.b32 	%r180, %r179, 6;
	mov.u32 	%r181, %tid.x;
	add.s32 	%r182, %r180, %r181;
	mad.lo.s32 	%r183, %r182, %r589, %r178;
	add.s32 	%r184, %r644, %r183;
	cvta.to.global.u64 	%rd110, %rd225;
	mul.wide.u32 	%rd111, %r184, 4;
	add.s64 	%rd112, %rd110, %rd111;
	ld.global.f32 	%f985, [%rd112];
$L__BB2_147:
	ld.param.u32 	%r590, [_Z8mykernelPfS_iii_param_3];
	ld.param.u64 	%rd226, [_Z8mykernelPfS_iii_param_1];
	add.s32 	%r185, %r644, 1;
	setp.ge.s32 	%p58, %r185, %r590;
	shl.b32 	%r186, %r590, 3;
	mov.u32 	%r187, %ctaid.x;
	shl.b32 	%r188, %r187, 6;
	mov.u32 	%r189, %tid.x;
	add.s32 	%r190, %r188, %r189;
	mad.lo.s32 	%r191, %r190, %r590, %r186;
	cvt.u64.u32 	%rd113, %r191;
	cvt.u64.u32 	%rd114, %r644;
	add.s64 	%rd115, %rd114, %rd113;
	cvta.to.global.u64 	%rd116, %rd226;
	shl.b64 	%rd117, %rd115, 2;
	add.s64 	%rd16, %rd116, %rd117;
	mov.f32 	%f986, 0f00000000;
	@%p58 bra 	$L__BB2_149;
	ld.global.f32 	%f986, [%rd16+4];
$L__BB2_149:
	ld.param.u32 	%r591, [_Z8mykernelPfS_iii_param_3];
	add.s32 	%r192, %r644, 2;
	setp.ge.s32 	%p59, %r192, %r591;
	mov.f32 	%f987, 0f00000000;
	@%p59 bra 	$L__BB2_151;
	ld.global.f32 	%f987, [%rd16+8];
$L__BB2_151:
	ld.param.u32 	%r592, [_Z8mykernelPfS_iii_param_3];
	add.s32 	%r193, %r644, 3;
	setp.ge.s32 	%p60, %r193, %r592;
	mov.f32 	%f988, 0f00000000;
	@%p60 bra 	$L__BB2_153;
	ld.global.f32 	%f988, [%rd16+12];
$L__BB2_153:
	ld.param.u32 	%r593, [_Z8mykernelPfS_iii_param_3];
	add.s32 	%r194, %r644, 4;
	setp.ge.s32 	%p61, %r194, %r593;
	mov.f32 	%f989, 0f00000000;
	@%p61 bra 	$L__BB2_155;
	ld.global.f32 	%f989, [%rd16+16];
$L__BB2_155:
	ld.param.u32 	%r594, [_Z8mykernelPfS_iii_param_3];
	add.s32 	%r195, %r644, 5;
	setp.ge.s32 	%p62, %r195, %r594;
	mov.f32 	%f990, 0f00000000;
	@%p62 bra 	$L__BB2_157;
	ld.global.f32 	%f990, [%rd16+20];
$L__BB2_157:
	ld.param.u32 	%r595, [_Z8mykernelPfS_iii_param_3];
	setp.ge.s32 	%p63, %r644, %r595;
	mov.f32 	%f991, 0f00000000;
	@%p63 bra 	$L__BB2_159;
	ld.param.u32 	%r596, [_Z8mykernelPfS_iii_param_3];
	ld.param.u64 	%rd227, [_Z8mykernelPfS_iii_param_1];
	shl.b32 	%r196, %r596, 4;
	mov.u32 	%r197, %ctaid.x;
	shl.b32 	%r198, %r197, 6;
	mov.u32 	%r199, %tid.x;
	add.s32 	%r200, %r198, %r199;
	mad.lo.s32 	%r201, %r200, %r596, %r196;
	add.s32 	%r202, %r644, %r201;
	cvta.to.global.u64 	%rd118, %rd227;
	mul.wide.u32 	%rd119, %r202, 4;
	add.s64 	%rd120, %rd118, %rd119;
	ld.global.f32 	%f991, [%rd120];
$L__BB2_159:
	ld.param.u32 	%r597, [_Z8mykernelPfS_iii_param_3];
	ld.param.u64 	%rd228, [_Z8mykernelPfS_iii_param_1];
	add.s32 	%r203, %r644, 1;
	setp.ge.s32 	%p64, %r203, %r597;
	shl.b32 	%r204, %r597, 4;
	mov.u32 	%r205, %ctaid.x;
	shl.b32 	%r206, %r205, 6;
	mov.u32 	%r207, %tid.x;
	add.s32 	%r208, %r206, %r207;
	mad.lo.s32 	%r209, %r208, %r597, %r204;
	cvt.u64.u32 	%rd121, %r209;
	cvt.u64.u32 	%rd122, %r644;
	add.s64 	%rd123, %rd122, %rd121;
	cvta.to.global.u64 	%rd124, %rd228;
	shl.b64 	%rd125, %rd123, 2;
	add.s64 	%rd17, %rd124, %rd125;
	mov.f32 	%f992, 0f00000000;
	@%p64 bra 	$L__BB2_161;
	ld.global.f32 	%f992, [%rd17+4];
$L__BB2_161:
	ld.param.u32 	%r598, [_Z8mykernelPfS_iii_param_3];
	add.s32 	%r210, %r644, 2;
	setp.ge.s32 	%p65, %r210, %r598;
	mov.f32 	%f993, 0f00000000;
	@%p65 bra 	$L__BB2_163;
	ld.global.f32 	%f993, [%rd17+8];
$L__BB2_163:
	ld.param.u32 	%r599, [_Z8mykernelPfS_iii_param_3];
	add.s32 	%r211, %r644, 3;
	setp.ge.s32 	%p66, %r211, %r599;
	mov.f32 	%f994, 0f00000000;
	@%p66 bra 	$L__BB2_165;
	ld.global.f32 	%f994, [%rd17+12];
$L__BB2_165:
	ld.param.u32 	%r600, [_Z8mykernelPfS_iii_param_3];
	add.s32 	%r212, %r644, 4;
	setp.ge.s32 	%p67, %r212, %r600;
	mov.f32 	%f995, 0f00000000;
	@%p67 bra 	$L__BB2_167;
	ld.global.f32 	%f995, [%rd17+16];
$L__BB2_167:
	ld.param.u32 	%r601, [_Z8mykernelPfS_iii_param_3];
	add.s32 	%r213, %r644, 5;
	setp.ge.s32 	%p68, %r213, %r601;
	mov.f32 	%f996, 0f00000000;
	@%p68 bra 	$L__BB2_169;
	ld.global.f32 	%f996, [%rd17+20];
$L__BB2_169:
	ld.param.u32 	%r602, [_Z8mykernelPfS_iii_param_3];
	setp.ge.s32 	%p69, %r644, %r602;
	mov.f32 	%f997, 0f00000000;
	@%p69 bra 	$L__BB2_171;
	ld.param.u32 	%r603, [_Z8mykernelPfS_iii_param_3];
	ld.param.u64 	%rd229, [_Z8mykernelPfS_iii_param_1];
	shl.b32 	%r214, %r603, 3;
	shl.b32 	%r215, %r603, 4;
	mov.u32 	%r216, %ctaid.x;
	shl.b32 	%r217, %r216, 6;
	mov.u32 	%r218, %tid.x;
	add.s32 	%r219, %r217, %r218;
	mad.lo.s32 	%r220, %r219, %r603, %r215;
	add.s32 	%r221, %r220, %r214;
	add.s32 	%r222, %r644, %r221;
	cvta.to.global.u64 	%rd126, %rd229;
	mul.wide.u32 	%rd127, %r222, 4;
	add.s64 	%rd128, %rd126, %rd127;
	ld.global.f32 	%f997, [%rd128];
$L__BB2_171:
	ld.param.u32 	%r604, [_Z8mykernelPfS_iii_param_3];
	ld.param.u64 	%rd230, [_Z8mykernelPfS_iii_param_1];
	add.s32 	%r223, %r644, 1;
	setp.ge.s32 	%p70, %r223, %r604;
	shl.b32 	%r224, %r604, 3;
	shl.b32 	%r225, %r604, 4;
	mov.u32 	%r226, %ctaid.x;
	shl.b32 	%r227, %r226, 6;
	mov.u32 	%r228, %tid.x;
	add.s32 	%r229, %r227, %r228;
	mad.lo.s32 	%r230, %r229, %r604, %r225;
	add.s32 	%r231, %r230, %r224;
	cvt.u64.u32 	%rd129, %r231;
	cvt.u64.u32 	%rd130, %r644;
	add.s64 	%rd131, %rd130, %rd129;
	cvta.to.global.u64 	%rd132, %rd230;
	shl.b64 	%rd133, %rd131, 2;
	add.s64 	%rd18, %rd132, %rd133;
	mov.f32 	%f998, 0f00000000;
	@%p70 bra 	$L__BB2_173;
	ld.global.f32 	%f998, [%rd18+4];
$L__BB2_173:
	ld.param.u32 	%r605, [_Z8mykernelPfS_iii_param_3];
	add.s32 	%r232, %r644, 2;
	setp.ge.s32 	%p71, %r232, %r605;
	mov.f32 	%f999, 0f00000000;
	@%p71 bra 	$L__BB2_175;
	ld.global.f32 	%f999, [%rd18+8];
$L__BB2_175:
	ld.param.u32 	%r606, [_Z8mykernelPfS_iii_param_3];
	add.s32 	%r233, %r644, 3;
	setp.ge.s32 	%p72, %r233, %r606;
	mov.f32 	%f1000, 0f00000000;
	@%p72 bra 	$L__BB2_177;
	ld.global.f32 	%f1000, [%rd18+12];
$L__BB2_177:
	ld.param.u32 	%r607, [_Z8mykernelPfS_iii_param_3];
	add.s32 	%r234, %r644, 4;
	setp.ge.s32 	%p73, %r234, %r607;
	mov.f32 	%f1001, 0f00000000;
	@%p73 bra 	$L__BB2_179;
	ld.global.f32 	%f1001, [%rd18+16];
$L__BB2_179:
	ld.param.u32 	%r608, [_Z8mykernelPfS_iii_param_3];
	add.s32 	%r235, %r644, 5;
	setp.ge.s32 	%p74, %r235, %r608;
	mov.f32 	%f1002, 0f00000000;
	@%p74 bra 	$L__BB2_181;
	ld.global.f32 	%f1002, [%rd18+20];
$L__BB2_181:
	ld.param.u32 	%r609, [_Z8mykernelPfS_iii_param_3];
	setp.ge.s32 	%p75, %r644, %r609;
	mov.f32 	%f1003, 0f00000000;
	@%p75 bra 	$L__BB2_183;
	ld.param.u32 	%r610, [_Z8mykernelPfS_iii_param_3];
	ld.param.u64 	%rd231, [_Z8mykernelPfS_iii_param_1];
	shl.b32 	%r236, %r610, 5;
	mov.u32 	%r237, %ctaid.x;
	shl.b32 	%r238, %r237, 6;
	mov.u32 	%r239, %tid.x;
	add.s32 	%r240, %r238, %r239;
	mad.lo.s32 	%r241, %r240, %r610, %r236;
	add.s32 	%r242, %r644, %r241;
	cvta.to.global.u64 	%rd134, %rd231;
	mul.wide.u32 	%rd135, %r242, 4;
	add.s64 	%rd136, %rd134, %rd135;
	ld.global.f32 	%f1003, [%rd136];
$L__BB2_183:
	ld.param.u32 	%r611, [_Z8mykernelPfS_iii_param_3];
	ld.param.u64 	%rd232, [_Z8mykernelPfS_iii_param_1];
	add.s32 	%r243, %r644, 1;
	setp.ge.s32 	%p76, %r243, %r611;
	shl.b32 	%r244, %r611, 5;
	mov.u32 	%r245, %ctaid.x;
	shl.b32 	%r246, %r245, 6;
	mov.u32 	%r247, %tid.x;
	add.s32 	%r248, %r246, %r247;
	mad.lo.s32 	%r249, %r248, %r611, %r244;
	cvt.u64.u32 	%rd137, %r249;
	cvt.u64.u32 	%rd138, %r644;
	add.s64 	%rd139, %rd138, %rd137;
	cvta.to.global.u64 	%rd140, %rd232;
	shl.b64 	%rd141, %rd139, 2;
	add.s64 	%rd19, %rd140, %rd141;
	mov.f32 	%f1004, 0f00000000;
	@%p76 bra 	$L__BB2_185;
	ld.global.f32 	%f1004, [%rd19+4];
$L__BB2_185:
	ld.param.u32 	%r612, [_Z8mykernelPfS_iii_param_3];
	add.s32 	%r250, %r644, 2;
	setp.ge.s32 	%p77, %r250, %r612;
	mov.f32 	%f1005, 0f00000000;
	@%p77 bra 	$L__BB2_187;
	ld.global.f32 	%f1005, [%rd19+8];
$L__BB2_187:
	ld.param.u32 	%r613, [_Z8mykernelPfS_iii_param_3];
	add.s32 	%r251, %r644, 3;
	setp.ge.s32 	%p78, %r251, %r613;
	mov.f32 	%f1006, 0f00000000;
	@%p78 bra 	$L__BB2_189;
	ld.global.f32 	%f1006, [%rd19+12];
$L__BB2_189:
	ld.param.u32 	%r614, [_Z8mykernelPfS_iii_param_3];
	add.s32 	%r252, %r644, 4;
	setp.ge.s32 	%p79, %r252, %r614;
	mov.f32 	%f1007, 0f00000000;
	@%p79 bra 	$L__BB2_191;
	ld.global.f32 	%f1007, [%rd19+16];
$L__BB2_191:
	ld.param.u32 	%r615, [_Z8mykernelPfS_iii_param_3];
	add.s32 	%r253, %r644, 5;
	setp.ge.s32 	%p80, %r253, %r615;
	mov.f32 	%f1008, 0f00000000;
	@%p80 bra 	$L__BB2_193;
	ld.global.f32 	%f1008, [%rd19+20];
$L__BB2_193:
	ld.param.u32 	%r616, [_Z8mykernelPfS_iii_param_3];
	setp.ge.s32 	%p81, %r644, %r616;
	mov.f32 	%f1009, 0f00000000;
	@%p81 bra 	$L__BB2_195;
	ld.param.u32 	%r617, [_Z8mykernelPfS_iii_param_3];
	ld.param.u64 	%rd233, [_Z8mykernelPfS_iii_param_1];
	shl.b32 	%r254, %r617, 3;
	shl.b32 	%r255, %r617, 5;
	mov.u32 	%r256, %ctaid.x;
	shl.b32 	%r257, %r256, 6;
	mov.u32 	%r258, %tid.x;
	add.s32 	%r259, %r257, %r258;
	mad.lo.s32 	%r260, %r259, %r617, %r255;
	add.s32 	%r261, %r260, %r254;
	add.s32 	%r262, %r644, %r261;
	cvta.to.global.u64 	%rd142, %rd233;
	mul.wide.u32 	%rd143, %r262, 4;
	add.s64 	%rd144, %rd142, %rd143;
	ld.global.f32 	%f1009, [%rd144];
$L__BB2_195:
	ld.param.u32 	%r618, [_Z8mykernelPfS_iii_param_3];
	ld.param.u64 	%rd234, [_Z8mykernelPfS_iii_param_1];
	add.s32 	%r263, %r644, 1;
	setp.ge.s32 	%p82, %r263, %r618;
	shl.b32 	%r264, %r618, 3;
	shl.b32 	%r265, %r618, 5;
	mov.u32 	%r266, %ctaid.x;
	shl.b32 	%r267, %r266, 6;
	mov.u32 	%r268, %tid.x;
	add.s32 	%r269, %r267, %r268;
	mad.lo.s32 	%r270, %r269, %r618, %r265;
	add.s32 	%r271, %r270, %r264;
	cvt.u64.u32 	%rd145, %r271;
	cvt.u64.u32 	%rd146, %r644;
	add.s64 	%rd147, %rd146, %rd145;
	cvta.to.global.u64 	%rd148, %rd234;
	shl.b64 	%rd149, %rd147, 2;
	add.s64 	%rd20, %rd148, %rd149;
	mov.f32 	%f1010, 0f00000000;
	@%p82 bra 	$L__BB2_197;
	ld.global.f32 	%f1010, [%rd20+4];
$L__BB2_197:
	ld.param.u32 	%r619, [_Z8mykernelPfS_iii_param_3];
	add.s32 	%r272, %r644, 2;
	setp.ge.s32 	%p83, %r272, %r619;
	mov.f32 	%f1011, 0f00000000;
	@%p83 bra 	$L__BB2_199;
	ld.global.f32 	%f1011, [%rd20+8];
$L__BB2_199:
	ld.param.u32 	%r620, [_Z8mykernelPfS_iii_param_3];
	add.s32 	%r273, %r644, 3;
	setp.ge.s32 	%p84, %r273, %r620;
	mov.f32 	%f1012, 0f00000000;
	@%p84 bra 	$L__BB2_201;
	ld.global.f32 	%f1012, [%rd20+12];
$L__BB2_201:
	ld.param.u32 	%r621, [_Z8mykernelPfS_iii_param_3];
	add.s32 	%r274, %r644, 4;
	setp.ge.s32 	%p85, %r274, %r621;
	mov.f32 	%f1013, 0f00000000;
	@%p85 bra 	$L__BB2_203;
	ld.global.f32 	%f1013, [%rd20+16];
$L__BB2_203:
	ld.param.u32 	%r622, [_Z8mykernelPfS_iii_param_3];
	add.s32 	%r275, %r644, 5;
	setp.ge.s32 	%p86, %r275, %r622;
	mov.f32 	%f1014, 0f00000000;
	@%p86 bra 	$L__BB2_205;
	ld.global.f32 	%f1014, [%rd20+20];
$L__BB2_205:
	ld.param.u32 	%r623, [_Z8mykernelPfS_iii_param_3];
	setp.ge.s32 	%p87, %r644, %r623;
	mov.f32 	%f1015, 0f00000000;
	@%p87 bra 	$L__BB2_207;
	ld.param.u32 	%r624, [_Z8mykernelPfS_iii_param_3];
	ld.param.u64 	%rd235, [_Z8mykernelPfS_iii_param_1];
	shl.b32 	%r276, %r624, 4;
	shl.b32 	%r277, %r624, 5;
	mov.u32 	%r278, %ctaid.x;
	shl.b32 	%r279, %r278, 6;
	mov.u32 	%r280, %tid.x;
	add.s32 	%r281, %r279, %r280;
	mad.lo.s32 	%r282, %r281, %r624, %r277;
	add.s32 	%r283, %r276, %r282;
	add.s32 	%r284, %r644, %r283;
	cvta.to.global.u64 	%rd150, %rd235;
	mul.wide.u32 	%rd151, %r284, 4;
	add.s64 	%rd152, %rd150, %rd151;
	ld.global.f32 	%f1015, [%rd152];
$L__BB2_207:
	ld.param.u32 	%r625, [_Z8mykernelPfS_iii_param_3];
	ld.param.u64 	%rd236, [_Z8mykernelPfS_iii_param_1];
	add.s32 	%r285, %r644, 1;
	setp.ge.s32 	%p88, %r285, %r625;
	shl.b32 	%r286, %r625, 4;
	shl.b32 	%r287, %r625, 5;
	mov.u32 	%r288, %ctaid.x;
	shl.b32 	%r289, %r288, 6;
	mov.u32 	%r290, %tid.x;
	add.s32 	%r291, %r289, %r290;
	mad.lo.s32 	%r292, %r291, %r625, %r287;
	add.s32 	%r293, %r286, %r292;
	cvt.u64.u32 	%rd153, %r293;
	cvt.u64.u32 	%rd154, %r644;
	add.s64 	%rd155, %rd154, %rd153;
	cvta.to.global.u64 	%rd156, %rd236;
	shl.b64 	%rd157, %rd155, 2;
	add.s64 	%rd21, %rd156, %rd157;
	mov.f32 	%f1016, 0f00000000;
	@%p88 bra 	$L__BB2_209;
	ld.global.f32 	%f1016, [%rd21+4];
$L__BB2_209:
	ld.param.u32 	%r626, [_Z8mykernelPfS_iii_param_3];
	add.s32 	%r294, %r644, 2;
	setp.ge.s32 	%p89, %r294, %r626;
	mov.f32 	%f1017, 0f00000000;
	@%p89 bra 	$L__BB2_211;
	ld.global.f32 	%f1017, [%rd21+8];
$L__BB2_211:
	ld.param.u32 	%r627, [_Z8mykernelPfS_iii_param_3];
	add.s32 	%r295, %r644, 3;
	setp.ge.s32 	%p90, %r295, %r627;
	mov.f32 	%f1018, 0f00000000;
	@%p90 bra 	$L__BB2_213;
	ld.global.f32 	%f1018, [%rd21+12];
$L__BB2_213:
	ld.param.u32 	%r628, [_Z8mykernelPfS_iii_param_3];
	add.s32 	%r296, %r644, 4;
	setp.ge.s32 	%p91, %r296, %r628;
	mov.f32 	%f1019, 0f00000000;
	@%p91 bra 	$L__BB2_215;
	ld.global.f32 	%f1019, [%rd21+16];
$L__BB2_215:
	ld.param.u32 	%r629, [_Z8mykernelPfS_iii_param_3];
	add.s32 	%r297, %r644, 5;
	setp.ge.s32 	%p92, %r297, %r629;
	mov.f32 	%f1020, 0f00000000;
	@%p92 bra 	$L__BB2_217;
	ld.global.f32 	%f1020, [%rd21+20];
$L__BB2_217:
	ld.param.u32 	%r630, [_Z8mykernelPfS_iii_param_3];
	setp.ge.s32 	%p93, %r644, %r630;
	mov.f32 	%f1021, 0f00000000;
	@%p93 bra 	$L__BB2_219;
	ld.param.u32 	%r631, [_Z8mykernelPfS_iii_param_3];
	ld.param.u64 	%rd237, [_Z8mykernelPfS_iii_param_1];
	shl.b32 	%r298, %r631, 3;
	shl.b32 	%r299, %r631, 4;
	shl.b32 	%r300, %r631, 5;
	mov.u32 	%r301, %ctaid.x;
	shl.b32 	%r302, %r301, 6;
	mov.u32 	%r303, %tid.x;
	add.s32 	%r304, %r302, %r303;
	mad.lo.s32 	%r305, %r304, %r631, %r300;
	add.s32 	%r306, %r299, %r305;
	add.s32 	%r307, %r306, %r298;
	add.s32 	%r308, %r644, %r307;
	cvta.to.global.u64 	%rd158, %rd237;
	mul.wide.u32 	%rd159, %r308, 4;
	add.s64 	%rd160, %rd158, %rd159;
	ld.global.f32 	%f1021, [%rd160];
$L__BB2_219:
	ld.param.u32 	%r632, [_Z8mykernelPfS_iii_param_3];
	ld.param.u64 	%rd238, [_Z8mykernelPfS_iii_param_1];
	add.s32 	%r309, %r644, 1;
	setp.ge.s32 	%p94, %r309, %r632;
	shl.b32 	%r310, %r632, 3;
	shl.b32 	%r311, %r632, 4;
	shl.b32 	%r312, %r632, 5;
	mov.u32 	%r313, %ctaid.x;
	shl.b32 	%r314, %r313, 6;
	mov.u32 	%r315, %tid.x;
	add.s32 	%r316, %r314, %r315;
	mad.lo.s32 	%r317, %r316, %r632, %r312;
	add.s32 	%r318, %r311, %r317;
	add.s32 	%r319, %r318, %r310;
	cvt.u64.u32 	%rd161, %r319;
	cvt.u64.u32 	%rd162, %r644;
	add.s64 	%rd163, %rd162, %rd161;
	cvta.to.global.u64 	%rd164, %rd238;
	shl.b64 	%rd165, %rd163, 2;
	add.s64 	%rd22, %rd164, %rd165;
	mov.f32 	%f1022, 0f00000000;
	@%p94 bra 	$L__BB2_221;
	ld.global.f32 	%f1022, [%rd22+4];
$L__BB2_221:
	ld.param.u32 	%r633, [_Z8mykernelPfS_iii_param_3];
	add.s32 	%r320, %r644, 2;
	setp.ge.s32 	%p95, %r320, %r633;
	mov.f32 	%f1023, 0f00000000;
	@%p95 bra 	$L__BB2_223;
	ld.global.f32 	%f1023, [%rd22+8];
$L__BB2_223:
	ld.param.u32 	%r634, [_Z8mykernelPfS_iii_param_3];
	add.s32 	%r321, %r644, 3;
	setp.ge.s32 	%p96, %r321, %r634;
	mov.f32 	%f1024, 0f00000000;
	@%p96 bra 	$L__BB2_225;
	ld.global.f32 	%f1024, [%rd22+12];
$L__BB2_225:
	ld.param.u32 	%r635, [_Z8mykernelPfS_iii_param_3];
	add.s32 	%r322, %r644, 4;
	setp.ge.s32 	%p97, %r322, %r635;
	mov.f32 	%f1025, 0f00000000;
	@%p97 bra 	$L__BB2_227;
	ld.global.f32 	%f1025, [%rd22+16];
$L__BB2_227:
	ld.param.u32 	%r636, [_Z8mykernelPfS_iii_param_3];
	add.s32 	%r323, %r644, 5;
	setp.ge.s32 	%p98, %r323, %r636;
	mov.f32 	%f1026, 0f00000000;
	@%p98 bra 	$L__BB2_229;
	ld.global.f32 	%f1026, [%rd22+20];
$L__BB2_229:
	ld.param.u32 	%r637, [_Z8mykernelPfS_iii_param_3];
	fma.rn.f32 	%f483, %f931, %f979, %f803;
	fma.rn.f32 	%f484, %f932, %f980, %f483;
	fma.rn.f32 	%f485, %f933, %f981, %f484;
	fma.rn.f32 	%f486, %f934, %f982, %f485;
	fma.rn.f32 	%f487, %f935, %f983, %f486;
	fma.rn.f32 	%f803, %f936, %f984, %f487;
	fma.rn.f32 	%f488, %f931, %f985, %f804;
	fma.rn.f32 	%f489, %f932, %f986, %f488;
	fma.rn.f32 	%f490, %f933, %f987, %f489;
	fma.rn.f32 	%f491, %f934, %f988, %f490;
	fma.rn.f32 	%f492, %f935, %f989, %f491;
	fma.rn.f32 	%f804, %f936, %f990, %f492;
	fma.rn.f32 	%f493, %f931, %f991, %f805;
	fma.rn.f32 	%f494, %f932, %f992, %f493;
	fma.rn.f32 	%f495, %f933, %f993, %f494;
	fma.rn.f32 	%f496, %f934, %f994, %f495;
	fma.rn.f32 	%f497, %f935, %f995, %f496;
	fma.rn.f32 	%f805, %f936, %f996, %f497;
	fma.rn.f32 	%f498, %f931, %f997, %f806;
	fma.rn.f32 	%f499, %f932, %f998, %f498;
	fma.rn.f32 	%f500, %f933, %f999, %f499;
	fma.rn.f32 	%f501, %f934, %f1000, %f500;
	fma.rn.f32 	%f502, %f935, %f1001, %f501;
	fma.rn.f32 	%f806, %f936, %f1002, %f502;
	fma.rn.f32 	%f503, %f931, %f1003, %f807;
	fma.rn.f32 	%f504, %f932, %f1004, %f503;
	fma.rn.f32 	%f505, %f933, %f1005, %f504;
	fma.rn.f32 	%f506, %f934, %f1006, %f505;
	fma.rn.f32 	%f507, %f935, %f1007, %f506;
	fma.rn.f32 	%f807, %f936, %f1008, %f507;
	fma.rn.f32 	%f508, %f931, %f1009, %f808;
	fma.rn.f32 	%f509, %f932, %f1010, %f508;
	fma.rn.f32 	%f510, %f933, %f1011, %f509;
	fma.rn.f32 	%f511, %f934, %f1012, %f510;
	fma.rn.f32 	%f512, %f935, %f1013, %f511;
	fma.rn.f32 	%f808, %f936, %f1014, %f512;
	fma.rn.f32 	%f513, %f931, %f1015, %f809;
	fma.rn.f32 	%f514, %f932, %f1016, %f513;
	fma.rn.f32 	%f515, %f933, %f1017, %f514;
	fma.rn.f32 	%f516, %f934, %f1018, %f515;
	fma.rn.f32 	%f517, %f935, %f1019, %f516;
	fma.rn.f32 	%f809, %f936, %f1020, %f517;
	fma.rn.f32 	%f518, %f931, %f1021, %f810;
	fma.rn.f32 	%f519, %f932, %f1022, %f518;
	fma.rn.f32 	%f520, %f933, %f1023, %f519;
	fma.rn.f32 	%f521, %f934, %f1024, %f520;
	fma.rn.f32 	%f522, %f935, %f1025, %f521;
	fma.rn.f32 	%f810, %f936, %f1026, %f522;
	fma.rn.f32 	%f523, %f937, %f979, %f811;
	fma.rn.f32 	%f524, %f938, %f980, %f523;
	fma.rn.f32 	%f525, %f939, %f981, %f524;
	fma.rn.f32 	%f526, %f940, %f982, %f525;
	fma.rn.f32 	%f527, %f941, %f983, %f526;
	fma.rn.f32 	%f811, %f942, %f984, %f527;
	fma.rn.f32 	%f528, %f937, %f985, %f812;
	fma.rn.f32 	%f529, %f938, %f986, %f528;
	fma.rn.f32 	%f530, %f939, %f987, %f529;
	fma.rn.f32 	%f531, %f940, %f988, %f530;
	fma.rn.f32 	%f532, %f941, %f989, %f531;
	fma.rn.f32 	%f812, %f942, %f990, %f532;
	fma.rn.f32 	%f533, %f937, %f991, %f813;
	fma.rn.f32 	%f534, %f938, %f992, %f533;
	fma.rn.f32 	%f535, %f939, %f993, %f534;
	fma.rn.f32 	%f536, %f940, %f994, %f535;
	fma.rn.f32 	%f537, %f941, %f995, %f536;
	fma.rn.f32 	%f813, %f942, %f996, %f537;
	fma.rn.f32 	%f538, %f937, %f997, %f814;
	fma.rn.f32 	%f539, %f938, %f998, %f538;
	fma.rn.f32 	%f540, %f939, %f999, %f539;
	fma.rn.f32 	%f541, %f940, %f1000, %f540;
	fma.rn.f32 	%f542, %f941, %f1001, %f541;
	fma.rn.f32 	%f814, %f942, %f1002, %f542;
	fma.rn.f32 	%f543, %f937, %f1003, %f815;
	fma.rn.f32 	%f544, %f938, %f1004, %f543;
	fma.rn.f32 	%f545, %f939, %f1005, %f544;
	fma.rn.f32 	%f546, %f940, %f1006, %f545;
	fma.rn.f32 	%f547, %f941, %f1007, %f546;
	fma.rn.f32 	%f815, %f942, %f1008, %f547;
	fma.rn.f32 	%f548, %f937, %f1009, %f816;
	fma.rn.f32 	%f549, %f938, %f1010, %f548;
	fma.rn.f32 	%f550, %f939, %f1011, %f549;
	fma.rn.f32 	%f551, %f940, %f1012, %f550;
	fma.rn.f32 	%f552, %f941, %f1013, %f551;
	fma.rn.f32 	%f816, %f942, %f1014, %f552;
	fma.rn.f32 	%f553, %f937, %f1015, %f817;
	fma.rn.f32 	%f554, %f938, %f1016, %f553;
	fma.rn.f32 	%f555, %f939, %f1017, %f554;
	fma.rn.f32 	%f556, %f940, %f1018, %f555;
	fma.rn.f32 	%f557, %f941, %f1019, %f556;
	fma.rn.f32 	%f817, %f942, %f1020, %f557;
	fma.rn.f32 	%f558, %f937, %f1021, %f818;
	fma.rn.f32 	%f559, %f938, %f1022, %f558;
	fma.rn.f32 	%f560, %f939, %f1023, %f559;
	fma.rn.f32 	%f561, %f940, %f1024, %f560;
	fma.rn.f32 	%f562, %f941, %f1025, %f561;
	fma.rn.f32 	%f818, %f942, %f1026, %f562;
	fma.rn.f32 	%f563, %f943, %f979, %f819;
	fma.rn.f32 	%f564, %f944, %f980, %f563;
	fma.rn.f32 	%f565, %f945, %f981, %f564;
	fma.rn.f32 	%f566, %f946, %f982, %f565;
	fma.rn.f32 	%f567, %f947, %f983, %f566;
	fma.rn.f32 	%f819, %f948, %f984, %f567;
	fma.rn.f32 	%f568, %f943, %f985, %f820;
	fma.rn.f32 	%f569, %f944, %f986, %f568;
	fma.rn.f32 	%f570, %f945, %f987, %f569;
	fma.rn.f32 	%f571, %f946, %f988, %f570;
	fma.rn.f32 	%f572, %f947, %f989, %f571;
	fma.rn.f32 	%f820, %f948, %f990, %f572;
	fma.rn.f32 	%f573, %f943, %f991, %f821;
	fma.rn.f32 	%f574, %f944, %f992, %f573;
	fma.rn.f32 	%f575, %f945, %f993, %f574;
	fma.rn.f32 	%f576, %f946, %f994, %f575;
	fma.rn.f32 	%f577, %f947, %f995, %f576;
	fma.rn.f32 	%f821, %f948, %f996, %f577;
	fma.rn.f32 	%f578, %f943, %f997, %f822;
	fma.rn.f32 	%f579, %f944, %f998, %f578;
	fma.rn.f32 	%f580, %f945, %f999, %f579;
	fma.rn.f32 	%f581, %f946, %f1000, %f580;
	fma.rn.f32 	%f582, %f947, %f1001, %f581;
	fma.rn.f32 	%f822, %f948, %f1002, %f582;
	fma.rn.f32 	%f583, %f943, %f1003, %f823;
	fma.rn.f32 	%f584, %f944, %f1004, %f583;
	fma.rn.f32 	%f585, %f945, %f1005, %f584;
	fma.rn.f32 	%f586, %f946, %f1006, %f585;
	fma.rn.f32 	%f587, %f947, %f1007, %f586;
	fma.rn.f32 	%f823, %f948, %f1008, %f587;
	fma.rn.f32 	%f588, %f943, %f1009, %f824;
	fma.rn.f32 	%f589, %f944, %f1010, %f588;
	fma.rn.f32 	%f590, %f945, %f1011, %f589;
	fma.rn.f32 	%f591, %f946, %f1012, %f590;
	fma.rn.f32 	%f592, %f947, %f1013, %f591;
	fma.rn.f32 	%f824, %f948, %f1014, %f592;
	fma.rn.f32 	%f593, %f943, %f1015, %f825;
	fma.rn.f32 	%f594, %f944, %f1016, %f593;
	fma.rn.f32 	%f595, %f945, %f1017, %f594;
	fma.rn.f32 	%f596, %f946, %f1018, %f595;
	fma.rn.f32 	%f597, %f947, %f1019, %f596;
	fma.rn.f32 	%f825, %f948, %f1020, %f597;
	fma.rn.f32 	%f598, %f943, %f1021, %f826;
	fma.rn.f32 	%f599, %f944, %f1022, %f598;
	fma.rn.f32 	%f600, %f945, %f1023, %f599;
	fma.rn.f32 	%f601, %f946, %f1024, %f600;
	fma.rn.f32 	%f602, %f947, %f1025, %f601;
	fma.rn.f32 	%f826, %f948, %f1026, %f602;
	fma.rn.f32 	%f603, %f949, %f979, %f827;
	fma.rn.f32 	%f604, %f950, %f980, %f603;
	fma.rn.f32 	%f605, %f951, %f981, %f604;
	fma.rn.f32 	%f606, %f952, %f982, %f605;
	fma.rn.f32 	%f607, %f953, %f983, %f606;
	fma.rn.f32 	%f827, %f954, %f984, %f607;
	fma.rn.f32 	%f608, %f949, %f985, %f828;
	fma.rn.f32 	%f609, %f950, %f986, %f608;
	fma.rn.f32 	%f610, %f951, %f987, %f609;
	fma.rn.f32 	%f611, %f952, %f988, %f610;
	fma.rn.f32 	%f612, %f953, %f989, %f611;
	fma.rn.f32 	%f828, %f954, %f990, %f612;
	fma.rn.f32 	%f613, %f949, %f991, %f829;
	fma.rn.f32 	%f614, %f950, %f992, %f613;
	fma.rn.f32 	%f615, %f951, %f993, %f614;
	fma.rn.f32 	%f616, %f952, %f994, %f615;
	fma.rn.f32 	%f617, %f953, %f995, %f616;
	fma.rn.f32 	%f829, %f954, %f996, %f617;
	fma.rn.f32 	%f618, %f949, %f997, %f830;
	fma.rn.f32 	%f619, %f950, %f998, %f618;
	fma.rn.f32 	%f620, %f951, %f999, %f619;
	fma.rn.f32 	%f621, %f952, %f1000, %f620;
	fma.rn.f32 	%f622, %f953, %f1001, %f621;
	fma.rn.f32 	%f830, %f954, %f1002, %f622;
	fma.rn.f32 	%f623, %f949, %f1003, %f831;
	fma.rn.f32 	%f624, %f950, %f1004, %f623;
	fma.rn.f32 	%f625, %f951, %f1005, %f624;
	fma.rn.f32 	%f626, %f952, %f1006, %f625;
	fma.rn.f32 	%f627, %f953, %f1007, %f626;
	fma.rn.f32 	%f831, %f954, %f1008, %f627;
	fma.rn.f32 	%f628, %f949, %f1009, %f832;
	fma.rn.f32 	%f629, %f950, %f1010, %f628;
	fma.rn.f32 	%f630, %f951, %f1011, %f629;
	fma.rn.f32 	%f631, %f952, %f1012, %f630;
	fma.rn.f32 	%f632, %f953, %f1013, %f631;
	fma.rn.f32 	%f832, %f954, %f1014, %f632;
	fma.rn.f32 	%f633, %f949, %f1015, %f833;
	fma.rn.f32 	%f634, %f950, %f1016, %f633;
	fma.rn.f32 	%f635, %f951, %f1017, %f634;
	fma.rn.f32 	%f636, %f952, %f1018, %f635;
	fma.rn.f32 	%f637, %f953, %f1019, %f636;
	fma.rn.f32 	%f833, %f954, %f1020, %f637;
	fma.rn.f32 	%f638, %f949, %f1021, %f834;
	fma.rn.f32 	%f639, %f950, %f1022, %f638;
	fma.rn.f32 	%f640, %f951, %f1023, %f639;
	fma.rn.f32 	%f641, %f952, %f1024, %f640;
	fma.rn.f32 	%f642, %f953, %f1025, %f641;
	fma.rn.f32 	%f834, %f954, %f1026, %f642;
	fma.rn.f32 	%f643, %f955, %f979, %f835;
	fma.rn.f32 	%f644, %f956, %f980, %f643;
	fma.rn.f32 	%f645, %f957, %f981, %f644;
	fma.rn.f32 	%f646, %f958, %f982, %f645;
	fma.rn.f32 	%f647, %f959, %f983, %f646;
	fma.rn.f32 	%f835, %f960, %f984, %f647;
	fma.rn.f32 	%f648, %f955, %f985, %f836;
	fma.rn.f32 	%f649, %f956, %f986, %f648;
	fma.rn.f32 	%f650, %f957, %f987, %f649;
	fma.rn.f32 	%f651, %f958, %f988, %f650;
	fma.rn.f32 	%f652, %f959, %f989, %f651;
	fma.rn.f32 	%f836, %f960, %f990, %f652;
	fma.rn.f32 	%f653, %f955, %f991, %f837;
	fma.rn.f32 	%f654, %f956, %f992, %f653;
	fma.rn.f32 	%f655, %f957, %f993, %f654;
	fma.rn.f32 	%f656, %f958, %f994, %f655;
	fma.rn.f32 	%f657, %f959, %f995, %f656;
	fma.rn.f32 	%f837, %f960, %f996, %f657;
	fma.rn.f32 	%f658, %f955, %f997, %f838;
	fma.rn.f32 	%f659, %f956, %f998, %f658;
	fma.rn.f32 	%f660, %f957, %f999, %f659;
	fma.rn.f32 	%f661, %f958, %f1000, %f660;
	fma.rn.f32 	%f662, %f959, %f1001, %f661;
	fma.rn.f32 	%f838, %f960, %f1002, %f662;
	fma.rn.f32 	%f663, %f955, %f1003, %f839;
	fma.rn.f32 	%f664, %f956, %f1004, %f663;
	fma.rn.f32 	%f665, %f957, %f1005, %f664;
	fma.rn.f32 	%f666, %f958, %f1006, %f665;
	fma.rn.f32 	%f667, %f959, %f1007, %f666;
	fma.rn.f32 	%f839, %f960, %f1008, %f667;
	fma.rn.f32 	%f668, %f955, %f1009, %f840;
	fma.rn.f32 	%f669, %f956, %f1010, %f668;
	fma.rn.f32 	%f670, %f957, %f1011, %f669;
	fma.rn.f32 	%f671, %f958, %f1012, %f670;
	fma.rn.f32 	%f672, %f959, %f1013, %f671;
	fma.rn.f32 	%f840, %f960, %f1014, %f672;
	fma.rn.f32 	%f673, %f955, %f1015, %f841;
	fma.rn.f32 	%f674, %f956, %f1016, %f673;
	fma.rn.f32 	%f675, %f957, %f1017, %f674;
	fma.rn.f32 	%f676, %f958, %f1018, %f675;
	fma.rn.f32 	%f677, %f959, %f1019, %f676;
	fma.rn.f32 	%f841, %f960, %f1020, %f677;
	fma.rn.f32 	%f678, %f955, %f1021, %f842;
	fma.rn.f32 	%f679, %f956, %f1022, %f678;
	fma.rn.f32 	%f680, %f957, %f1023, %f679;
	fma.rn.f32 	%f681, %f958, %f1024, %f680;
	fma.rn.f32 	%f682, %f959, %f1025, %f681;
	fma.rn.f32 	%f842, %f960, %f1026, %f682;
	fma.rn.f32 	%f683, %f961, %f979, %f843;
	fma.rn.f32 	%f684, %f962, %f980, %f683;
	fma.rn.f32 	%f685, %f963, %f981, %f684;
	fma.rn.f32 	%f686, %f964, %f982, %f685;
	fma.rn.f32 	%f687, %f965, %f983, %f686;
	fma.rn.f32 	%f843, %f966, %f984, %f687;
	fma.rn.f32 	%f688, %f961, %f985, %f844;
	fma.rn.f32 	%f689, %f962, %f986, %f688;
	fma.rn.f32 	%f690, %f963, %f987, %f689;
	fma.rn.f32 	%f691, %f964, %f988, %f690;
	fma.rn.f32 	%f692, %f965, %f989, %f691;
	fma.rn.f32 	%f844, %f966, %f990, %f692;
	fma.rn.f32 	%f693, %f961, %f991, %f845;
	fma.rn.f32 	%f694, %f962, %f992, %f693;
	fma.rn.f32 	%f695, %f963, %f993, %f694;
	fma.rn.f32 	%f696, %f964, %f994, %f695;
	fma.rn.f32 	%f697, %f965, %f995, %f696;
	fma.rn.f32 	%f845, %f966, %f996, %f697;
	fma.rn.f32 	%f698, %f961, %f997, %f846;
	fma.rn.f32 	%f699, %f962, %f998, %f698;
	fma.rn.f32 	%f700, %f963, %f999, %f699;
	fma.rn.f32 	%f701, %f964, %f1000, %f700;
	fma.rn.f32 	%f702, %f965, %f1001, %f701;
	fma.rn.f32 	%f846, %f966, %f1002, %f702;
	fma.rn.f32 	%f703, %f961, %f1003, %f847;
	fma.rn.f32 	%f704, %f962, %f1004, %f703;
	fma.rn.f32 	%f705, %f963, %f1005, %f704;
	fma.rn.f32 	%f706, %f964, %f1006, %f705;
	fma.rn.f32 	%f707, %f965, %f1007, %f706;
	fma.rn.f32 	%f847, %f966, %f1008, %f707;
	fma.rn.f32 	%f708, %f961, %f1009, %f848;
	fma.rn.f32 	%f709, %f962, %f1010, %f708;
	fma.rn.f32 	%f710, %f963, %f1011, %f709;
	fma.rn.f32 	%f711, %f964, %f1012, %f710;
	fma.rn.f32 	%f712, %f965, %f1013, %f711;
	fma.rn.f32 	%f848, %f966, %f1014, %f712;
	fma.rn.f32 	%f713, %f961, %f1015, %f849;
	fma.rn.f32 	%f714, %f962, %f1016, %f713;
	fma.rn.f32 	%f715, %f963, %f1017, %f714;
	fma.rn.f32 	%f716, %f964, %f1018, %f715;
	fma.rn.f32 	%f717, %f965, %f1019, %f716;
	fma.rn.f32 	%f849, %f966, %f1020, %f717;
	fma.rn.f32 	%f718, %f961, %f1021, %f850;
	fma.rn.f32 	%f719, %f962, %f1022, %f718;
	fma.rn.f32 	%f720, %f963, %f1023, %f719;
	fma.rn.f32 	%f721, %f964, %f1024, %f720;
	fma.rn.f32 	%f722, %f965, %f1025, %f721;
	fma.rn.f32 	%f850, %f966, %f1026, %f722;
	fma.rn.f32 	%f723, %f967, %f979, %f851;
	fma.rn.f32 	%f724, %f968, %f980, %f723;
	fma.rn.f32 	%f725, %f969, %f981, %f724;
	fma.rn.f32 	%f726, %f970, %f982, %f725;
	fma.rn.f32 	%f727, %f971, %f983, %f726;
	fma.rn.f32 	%f851, %f972, %f984, %f727;
	fma.rn.f32 	%f728, %f967, %f985, %f852;
	fma.rn.f32 	%f729, %f968, %f986, %f728;
	fma.rn.f32 	%f730, %f969, %f987, %f729;
	fma.rn.f32 	%f731, %f970, %f988, %f730;
	fma.rn.f32 	%f732, %f971, %f989, %f731;
	fma.rn.f32 	%f852, %f972, %f990, %f732;
	fma.rn.f32 	%f733, %f967, %f991, %f853;
	fma.rn.f32 	%f734, %f968, %f992, %f733;
	fma.rn.f32 	%f735, %f969, %f993, %f734;
	fma.rn.f32 	%f736, %f970, %f994, %f735;
	fma.rn.f32 	%f737, %f971, %f995, %f736;
	fma.rn.f32 	%f853, %f972, %f996, %f737;
	fma.rn.f32 	%f738, %f967, %f997, %f854;
	fma.rn.f32 	%f739, %f968, %f998, %f738;
	fma.rn.f32 	%f740, %f969, %f999, %f739;
	fma.rn.f32 	%f741, %f970, %f1000, %f740;
	fma.rn.f32 	%f742, %f971, %f1001, %f741;
	fma.rn.f32 	%f854, %f972, %f1002, %f742;
	fma.rn.f32 	%f743, %f967, %f1003, %f855;
	fma.rn.f32 	%f744, %f968, %f1004, %f743;
	fma.rn.f32 	%f745, %f969, %f1005, %f744;
	fma.rn.f32 	%f746, %f970, %f1006, %f745;
	fma.rn.f32 	%f747, %f971, %f1007, %f746;
	fma.rn.f32 	%f855, %f972, %f1008, %f747;
	fma.rn.f32 	%f748, %f967, %f1009, %f856;
	fma.rn.f32 	%f749, %f968, %f1010, %f748;
	fma.rn.f32 	%f750, %f969, %f1011, %f749;
	fma.rn.f32 	%f751, %f970, %f1012, %f750;
	fma.rn.f32 	%f752, %f971, %f1013, %f751;
	fma.rn.f32 	%f856, %f972, %f1014, %f752;
	fma.rn.f32 	%f753, %f967, %f1015, %f857;
	fma.rn.f32 	%f754, %f968, %f1016, %f753;
	fma.rn.f32 	%f755, %f969, %f1017, %f754;
	fma.rn.f32 	%f756, %f970, %f1018, %f755;
	fma.rn.f32 	%f757, %f971, %f1019, %f756;
	fma.rn.f32 	%f857, %f972, %f1020, %f757;
	fma.rn.f32 	%f758, %f967, %f1021, %f858;
	fma.rn.f32 	%f759, %f968, %f1022, %f758;
	fma.rn.f32 	%f760, %f969, %f1023, %f759;
	fma.rn.f32 	%f761, %f970, %f1024, %f760;
	fma.rn.f32 	%f762, %f971, %f1025, %f761;
	fma.rn.f32 	%f858, %f972, %f1026, %f762;
	fma.rn.f32 	%f763, %f973, %f979, %f859;
	fma.rn.f32 	%f764, %f974, %f980, %f763;
	fma.rn.f32 	%f765, %f975, %f981, %f764;
	fma.rn.f32 	%f766, %f976, %f982, %f765;
	fma.rn.f32 	%f767, %f977, %f983, %f766;
	fma.rn.f32 	%f859, %f978, %f984, %f767;
	fma.rn.f32 	%f768, %f973, %f985, %f860;
	fma.rn.f32 	%f769, %f974, %f986, %f768;
	fma.rn.f32 	%f770, %f975, %f987, %f769;
	fma.rn.f32 	%f771, %f976, %f988, %f770;
	fma.rn.f32 	%f772, %f977, %f989, %f771;
	fma.rn.f32 	%f860, %f978, %f990, %f772;
	fma.rn.f32 	%f773, %f973, %f991, %f861;
	fma.rn.f32 	%f774, %f974, %f992, %f773;
	fma.rn.f32 	%f775, %f975, %f993, %f774;
	fma.rn.f32 	%f776, %f976, %f994, %f775;
	fma.rn.f32 	%f777, %f977, %f995, %f776;
	fma.rn.f32 	%f861, %f978, %f996, %f777;
	fma.rn.f32 	%f778, %f973, %f997, %f862;
	fma.rn.f32 	%f779, %f974, %f998, %f778;
	fma.rn.f32 	%f780, %f975, %f999, %f779;
	fma.rn.f32 	%f781, %f976, %f1000, %f780;
	fma.rn.f32 	%f782, %f977, %f1001, %f781;
	fma.rn.f32 	%f862, %f978, %f1002, %f782;
	fma.rn.f32 	%f783, %f973, %f1003, %f863;
	fma.rn.f32 	%f784, %f974, %f1004, %f783;
	fma.rn.f32 	%f785, %f975, %f1005, %f784;
	fma.rn.f32 	%f786, %f976, %f1006, %f785;
	fma.rn.f32 	%f787, %f977, %f1007, %f786;
	fma.rn.f32 	%f863, %f978, %f1008, %f787;
	fma.rn.f32 	%f788, %f973, %f1009, %f864;
	fma.rn.f32 	%f789, %f974, %f1010, %f788;
	fma.rn.f32 	%f790, %f975, %f1011, %f789;
	fma.rn.f32 	%f791, %f976, %f1012, %f790;
	fma.rn.f32 	%f792, %f977, %f1013, %f791;
	fma.rn.f32 	%f864, %f978, %f1014, %f792;
	fma.rn.f32 	%f793, %f973, %f1015, %f865;
	fma.rn.f32 	%f794, %f974, %f1016, %f793;
	fma.rn.f32 	%f795, %f975, %f1017, %f794;
	fma.rn.f32 	%f796, %f976, %f1018, %f795;
	fma.rn.f32 	%f797, %f977, %f1019, %f796;
	fma.rn.f32 	%f865, %f978, %f1020, %f797;
	fma.rn.f32 	%f798, %f973, %f1021, %f866;
	fma.rn.f32 	%f799, %f974, %f1022, %f798;
	fma.rn.f32 	%f800, %f975, %f1023, %f799;
	fma.rn.f32 	%f801, %f976, %f1024, %f800;
	fma.rn.f32 	%f802, %f977, %f1025, %f801;
	fma.rn.f32 	%f866, %f978, %f1026, %f802;
	add.s32 	%r644, %r644, 6;
	setp.lt.s32 	%p99, %r644, %r637;
	@%p99 bra 	$L__BB2_37;
$L__BB2_230:
	ld.param.u32 	%r442, [_Z8mykernelPfS_iii_param_2];
	ld.param.u64 	%rd216, [_Z8mykernelPfS_iii_param_0];
	cvta.to.global.u64 	%rd6, %rd216;
	mov.u32 	%r324, %ctaid.y;
	shl.b32 	%r325, %r324, 6;
	mov.u32 	%r326, %tid.y;
	add.s32 	%r34, %r325, %r326;
	mov.u32 	%r327, %ctaid.x;
	shl.b32 	%r328, %r327, 6;
	mov.u32 	%r329, %tid.x;
	add.s32 	%r330, %r328, %r329;
	mul.lo.s32 	%r36, %r34, %r442;
	max.s32 	%r331, %r34, %r330;
	setp.lt.s32 	%p100, %r331, %r442;
	@%p100 bra 	$L__BB2_231;
	bra.uni 	$L__BB2_232;
$L__BB2_231:
	add.s32 	%r332, %r330, %r36;
	mul.wide.s32 	%rd166, %r332, 4;
	add.s64 	%rd167, %rd6, %rd166;
	st.global.f32 	[%rd167], %f803;
$L__BB2_232:
	ld.param.u32 	%r443, [_Z8mykernelPfS_iii_param_2];
	add.s32 	%r46, %r330, 8;
	max.s32 	%r333, %r34, %r46;
	setp.ge.s32 	%p101, %r333, %r443;
	cvt.s64.s32 	%rd168, %r36;
	cvt.u64.u32 	%rd23, %r330;
	add.s64 	%rd169, %rd23, %rd168;
	shl.b64 	%rd170, %rd169, 2;
	add.s64 	%rd24, %rd6, %rd170;
	@%p101 bra 	$L__BB2_234;
	st.global.f32 	[%rd24+32], %f804;
$L__BB2_234:
	ld.param.u32 	%r444, [_Z8mykernelPfS_iii_param_2];
	add.s32 	%r47, %r330, 16;
	max.s32 	%r334, %r34, %r47;
	setp.ge.s32 	%p102, %r334, %r444;
	@%p102 bra 	$L__BB2_236;
	st.global.f32 	[%rd24+64], %f805;
$L__BB2_236:
	ld.param.u32 	%r445, [_Z8mykernelPfS_iii_param_2];
	add.s32 	%r48, %r330, 24;
	max.s32 	%r335, %r34, %r48;
	setp.ge.s32 	%p103, %r335, %r445;
	@%p103 bra 	$L__BB2_238;
	st.global.f32 	[%rd24+96], %f806;
$L__BB2_238:
	ld.param.u32 	%r446, [_Z8mykernelPfS_iii_param_2];
	add.s32 	%r49, %r330, 32;
	max.s32 	%r336, %r34, %r49;
	setp.ge.s32 	%p104, %r336, %r446;
	@%p104 bra 	$L__BB2_240;
	st.global.f32 	[%rd24+128], %f807;
$L__BB2_240:
	ld.param.u32 	%r447, [_Z8mykernelPfS_iii_param_2];
	add.s32 	%r50, %r330, 40;
	max.s32 	%r337, %r34, %r50;
	setp.ge.s32 	%p105, %r337, %r447;
	@%p105 bra 	$L__BB2_242;
	st.global.f32 	[%rd24+160], %f808;
$L__BB2_242:
	ld.param.u32 	%r448, [_Z8mykernelPfS_iii_param_2];
	add.s32 	%r51, %r330, 48;
	max.s32 	%r338, %r34, %r51;
	setp.ge.s32 	%p106, %r338, %r448;
	@%p106 bra 	$L__BB2_244;
	st.global.f32 	[%rd24+192], %f809;
$L__BB2_244:
	ld.param.u32 	%r449, [_Z8mykernelPfS_iii_param_2];
	add.s32 	%r52, %r330, 56;
	max.s32 	%r339, %r34, %r52;
	setp.ge.s32 	%p107, %r339, %r449;
	@%p107 bra 	$L__BB2_246;
	st.global.f32 	[%rd24+224], %f810;
$L__BB2_246:
	ld.param.u32 	%r450, [_Z8mykernelPfS_iii_param_2];
	add.s32 	%r53, %r34, 8;
	shl.b32 	%r54, %r450, 3;
	add.s32 	%r55, %r36, %r54;
	max.s32 	%r340, %r53, %r330;
	setp.ge.s32 	%p108, %r340, %r450;
	@%p108 bra 	$L__BB2_248;
	add.s32 	%r341, %r330, %r55;
	mul.wide.s32 	%rd171, %r341, 4;
	add.s64 	%rd172, %rd6, %rd171;
	st.global.f32 	[%rd172], %f811;
$L__BB2_248:
	ld.param.u32 	%r451, [_Z8mykernelPfS_iii_param_2];
	max.s32 	%r342, %r53, %r46;
	setp.ge.s32 	%p109, %r342, %r451;
	cvt.s64.s32 	%rd173, %r55;
	add.s64 	%rd174, %rd23, %rd173;
	shl.b64 	%rd175, %rd174, 2;
	add.s64 	%rd25, %rd6, %rd175;
	@%p109 bra 	$L__BB2_250;
	st.global.f32 	[%rd25+32], %f812;
$L__BB2_250:
	ld.param.u32 	%r452, [_Z8mykernelPfS_iii_param_2];
	max.s32 	%r343, %r53, %r47;
	setp.ge.s32 	%p110, %r343, %r452;
	@%p110 bra 	$L__BB2_252;
	st.global.f32 	[%rd25+64], %f813;
$L__BB2_252:
	ld.param.u32 	%r453, [_Z8mykernelPfS_iii_param_2];
	max.s32 	%r344, %r53, %r48;
	setp.ge.s32 	%p111, %r344, %r453;
	@%p111 bra 	$L__BB2_254;
	st.global.f32 	[%rd25+96], %f814;
$L__BB2_254:
	ld.param.u32 	%r454, [_Z8mykernelPfS_iii_param_2];
	max.s32 	%r345, %r53, %r49;
	setp.ge.s32 	%p112, %r345, %r454;
	@%p112 bra 	$L__BB2_256;
	st.global.f32 	[%rd25+128], %f815;
$L__BB2_256:
	ld.param.u32 	%r455, [_Z8mykernelPfS_iii_param_2];
	max.s32 	%r346, %r53, %r50;
	setp.ge.s32 	%p113, %r346, %r455;
	@%p113 bra 	$L__BB2_258;
	st.global.f32 	[%rd25+160], %f816;
$L__BB2_258:
	ld.param.u32 	%r456, [_Z8mykernelPfS_iii_param_2];
	max.s32 	%r347, %r53, %r51;
	setp.ge.s32 	%p114, %r347, %r456;
	@%p114 bra 	$L__BB2_260;
	st.global.f32 	[%rd25+192], %f817;
$L__BB2_260:
	ld.param.u32 	%r457, [_Z8mykernelPfS_iii_param_2];
	max.s32 	%r348, %r53, %r52;
	setp.ge.s32 	%p115, %r348, %r457;
	@%p115 bra 	$L__BB2_262;
	st.global.f32 	[%rd25+224], %f818;
$L__BB2_262:
	ld.param.u32 	%r458, [_Z8mykernelPfS_iii_param_2];
	add.s32 	%r56, %r34, 16;
	shl.b32 	%r57, %r458, 4;
	add.s32 	%r58, %r57, %r36;
	max.s32 	%r349, %r56, %r330;
	setp.ge.s32 	%p116, %r349, %r458;
	@%p116 bra 	$L__BB2_264;
	add.s32 	%r350, %r330, %r58;
	mul.wide.s32 	%rd176, %r350, 4;
	add.s64 	%rd177, %rd6, %rd176;
	st.global.f32 	[%rd177], %f819;
$L__BB2_264:
	ld.param.u32 	%r459, [_Z8mykernelPfS_iii_param_2];
	max.s32 	%r351, %r56, %r46;
	setp.ge.s32 	%p117, %r351, %r459;
	cvt.s64.s32 	%rd178, %r58;
	add.s64 	%rd179, %rd23, %rd178;
	shl.b64 	%rd180, %rd179, 2;
	add.s64 	%rd26, %rd6, %rd180;
	@%p117 bra 	$L__BB2_266;
	st.global.f32 	[%rd26+32], %f820;
$L__BB2_266:
	ld.param.u32 	%r460, [_Z8mykernelPfS_iii_param_2];
	max.s32 	%r352, %r56, %r47;
	setp.ge.s32 	%p118, %r352, %r460;
	@%p118 bra 	$L__BB2_268;
	st.global.f32 	[%rd26+64], %f821;
$L__BB2_268:
	ld.param.u32 	%r461, [_Z8mykernelPfS_iii_param_2];
	max.s32 	%r353, %r56, %r48;
	setp.ge.s32 	%p119, %r353, %r461;
	@%p119 bra 	$L__BB2_270;
	st.global.f32 	[%rd26+96], %f822;
$L__BB2_270:
	ld.param.u32 	%r462, [_Z8mykernelPfS_iii_param_2];
	max.s32 	%r354, %r56, %r49;
	setp.ge.s32 	%p120, %r354, %r462;
	@%p120 bra 	$L__BB2_272;
	st.global.f32 	[%rd26+128], %f823;
$L__BB2_272:
	ld.param.u32 	%r463, [_Z8mykernelPfS_iii_param_2];
	max.s32 	%r355, %r56, %r50;
	setp.ge.s32 	%p121, %r355, %r463;
	@%p121 bra 	$L__BB2_274;
	st.global.f32 	[%rd26+160], %f824;
$L__BB2_274:
	ld.param.u32 	%r464, [_Z8mykernelPfS_iii_param_2];
	max.s32 	%r356, %r56, %r51;
	setp.ge.s32 	%p122, %r356, %r464;
	@%p122 bra 	$L__BB2_276;
	st.global.f32 	[%rd26+192], %f825;
$L__BB2_276:
	ld.param.u32 	%r465, [_Z8mykernelPfS_iii_param_2];
	max.s32 	%r357, %r56, %r52;
	setp.ge.s32 	%p123, %r357, %r465;
	@%p123 bra 	$L__BB2_278;
	st.global.f32 	[%rd26+224], %f826;
$L__BB2_278:
	ld.param.u32 	%r466, [_Z8mykernelPfS_iii_param_2];
	add.s32 	%r59, %r34, 24;
	add.s32 	%r60, %r58, %r54;
	max.s32 	%r358, %r59, %r330;
	setp.ge.s32 	%p124, %r358, %r466;
	@%p124 bra 	$L__BB2_280;
	add.s32 	%r359, %r330, %r60;
	mul.wide.s32 	%rd181, %r359, 4;
	add.s64 	%rd182, %rd6, %rd181;
	st.global.f32 	[%rd182], %f827;
$L__BB2_280:
	ld.param.u32 	%r467, [_Z8mykernelPfS_iii_param_2];
	max.s32 	%r360, %r59, %r46;
	setp.ge.s32 	%p125, %r360, %r467;
	cvt.s64.s32 	%rd183, %r60;
	add.s64 	%rd184, %rd23, %rd183;
	shl.b64 	%rd185, %rd184, 2;
	add.s64 	%rd27, %rd6, %rd185;
	@%p125 bra 	$L__BB2_282;
	st.global.f32 	[%rd27+32], %f828;
$L__BB2_282:
	ld.param.u32 	%r468, [_Z8mykernelPfS_iii_param_2];
	max.s32 	%r361, %r59, %r47;
	setp.ge.s32 	%p126, %r361, %r468;
	@%p126 bra 	$L__BB2_284;
	st.global.f32 	[%rd27+64], %f829;
$L__BB2_284:
	ld.param.u32 	%r469, [_Z8mykernelPfS_iii_param_2];
	max.s32 	%r362, %r59, %r48;
	setp.ge.s32 	%p127, %r362, %r469;
	@%p127 bra 	$L__BB2_286;
	st.global.f32 	[%rd27+96], %f830;
$L__BB2_286:
	ld.param.u32 	%r470, [_Z8mykernelPfS_iii_param_2];
	max.s32 	%r363, %r59, %r49;
	setp.ge.s32 	%p128, %r363, %r470;
	@%p128 bra 	$L__BB2_288;
	st.global.f32 	[%rd27+128], %f831;
$L__BB2_288:
	ld.param.u32 	%r471, [_Z8mykernelPfS_iii_param_2];
	max.s32 	%r364, %r59, %r50;
	setp.ge.s32 	%p129, %r364, %r471;
	@%p129 bra 	$L__BB2_290;
	st.global.f32 	[%rd27+160], %f832;
$L__BB2_290:
	ld.param.u32 	%r472, [_Z8mykernelPfS_iii_param_2];
	max.s32 	%r365, %r59, %r51;
	setp.ge.s32 	%p130, %r365, %r472;
	@%p130 bra 	$L__BB2_292;
	st.global.f32 	[%rd27+192], %f833;
$L__BB2_292:
	ld.param.u32 	%r473, [_Z8mykernelPfS_iii_param_2];
	max.s32 	%r366, %r59, %r52;
	setp.ge.s32 	%p131, %r366, %r473;
	@%p131 bra 	$L__BB2_294;
	st.global.f32 	[%rd27+224], %f834;
$L__BB2_294:
	ld.param.u32 	%r474, [_Z8mykernelPfS_iii_param_2];
	add.s32 	%r61, %r34, 32;
	shl.b32 	%r367, %r474, 5;
	add.s32 	%r62, %r367, %r36;
	max.s32 	%r368, %r61, %r330;
	setp.ge.s32 	%p132, %r368, %r474;
	@%p132 bra 	$L__BB2_296;
	add.s32 	%r369, %r330, %r62;
	mul.wide.s32 	%rd186, %r369, 4;
	add.s64 	%rd187, %rd6, %rd186;
	st.global.f32 	[%rd187], %f835;
$L__BB2_296:
	ld.param.u32 	%r475, [_Z8mykernelPfS_iii_param_2];
	max.s32 	%r370, %r61, %r46;
	setp.ge.s32 	%p133, %r370, %r475;
	cvt.s64.s32 	%rd188, %r62;
	add.s64 	%rd189, %rd23, %rd188;
	shl.b64 	%rd190, %rd189, 2;
	add.s64 	%rd28, %rd6, %rd190;
	@%p133 bra 	$L__BB2_298;
	st.global.f32 	[%rd28+32], %f836;
$L__BB2_298:
	ld.param.u32 	%r476, [_Z8mykernelPfS_iii_param_2];
	max.s32 	%r371, %r61, %r47;
	setp.ge.s32 	%p134, %r371, %r476;
	@%p134 bra 	$L__BB2_300;
	st.global.f32 	[%rd28+64], %f837;
$L__BB2_300:
	ld.param.u32 	%r477, [_Z8mykernelPfS_iii_param_2];
	max.s32 	%r372, %r61, %r48;
	setp.ge.s32 	%p135, %r372, %r477;
	@%p135 bra 	$L__BB2_302;
	st.global.f32 	[%rd28+96], %f838;
$L__BB2_302:
	ld.param.u32 	%r478, [_Z8mykernelPfS_iii_param_2];
	max.s32 	%r373, %r61, %r49;
	setp.ge.s32 	%p136, %r373, %r478;
	@%p136 bra 	$L__BB2_304;
	st.global.f32 	[%rd28+128], %f839;
$L__BB2_304:
	ld.param.u32 	%r479, [_Z8mykernelPfS_iii_param_2];
	max.s32 	%r374, %r61, %r50;
	setp.ge.s32 	%p137, %r374, %r479;
	@%p137 bra 	$L__BB2_306;
	st.global.f32 	[%rd28+160], %f840;
$L__BB2_306:
	ld.param.u32 	%r480, [_Z8mykernelPfS_iii_param_2];
	max.s32 	%r375, %r61, %r51;
	setp.ge.s32 	%p138, %r375, %r480;
	@%p138 bra 	$L__BB2_308;
	st.global.f32 	[%rd28+192], %f841;
$L__BB2_308:
	ld.param.u32 	%r481, [_Z8mykernelPfS_iii_param_2];
	max.s32 	%r376, %r61, %r52;
	setp.ge.s32 	%p139, %r376, %r481;
	@%p139 bra 	$L__BB2_310;
	st.global.f32 	[%rd28+224], %f842;
$L__BB2_310:
	ld.param.u32 	%r482, [_Z8mykernelPfS_iii_param_2];
	add.s32 	%r63, %r34, 40;
	add.s32 	%r64, %r62, %r54;
	max.s32 	%r377, %r63, %r330;
	setp.ge.s32 	%p140, %r377, %r482;
	@%p140 bra 	$L__BB2_312;
	add.s32 	%r378, %r330, %r64;
	mul.wide.s32 	%rd191, %r378, 4;
	add.s64 	%rd192, %rd6, %rd191;
	st.global.f32 	[%rd192], %f843;
$L__BB2_312:
	ld.param.u32 	%r483, [_Z8mykernelPfS_iii_param_2];
	max.s32 	%r379, %r63, %r46;
	setp.ge.s32 	%p141, %r379, %r483;
	cvt.s64.s32 	%rd193, %r64;
	add.s64 	%rd194, %rd23, %rd193;
	shl.b64 	%rd195, %rd194, 2;
	add.s64 	%rd29, %rd6, %rd195;
	@%p141 bra 	$L__BB2_314;
	st.global.f32 	[%rd29+32], %f844;
$L__BB2_314:
	ld.param.u32 	%r484, [_Z8mykernelPfS_iii_param_2];
	max.s32 	%r380, %r63, %r47;
	setp.ge.s32 	%p142, %r380, %r484;
	@%p142 bra 	$L__BB2_316;
	st.global.f32 	[%rd29+64], %f845;
$L__BB2_316:
	ld.param.u32 	%r485, [_Z8mykernelPfS_iii_param_2];
	max.s32 	%r381, %r63, %r48;
	setp.ge.s32 	%p143, %r381, %r485;
	@%p143 bra 	$L__BB2_318;
	st.global.f32 	[%rd29+96], %f846;
$L__BB2_318:
	ld.param.u32 	%r486, [_Z8mykernelPfS_iii_param_2];
	max.s32 	%r382, %r63, %r49;
	setp.ge.s32 	%p144, %r382, %r486;
	@%p144 bra 	$L__BB2_320;
	st.global.f32 	[%rd29+128], %f847;
$L__BB2_320:
	ld.param.u32 	%r487, [_Z8mykernelPfS_iii_param_2];
	max.s32 	%r383, %r63, %r50;
	setp.ge.s32 	%p145, %r383, %r487;
	@%p145 bra 	$L__BB2_322;
	st.global.f32 	[%rd29+160], %f848;
$L__BB2_322:
	ld.param.u32 	%r488, [_Z8mykernelPfS_iii_param_2];
	max.s32 	%r384, %r63, %r51;
	setp.ge.s32 	%p146, %r384, %r488;
	@%p146 bra 	$L__BB2_324;
	st.global.f32 	[%rd29+192], %f849;
$L__BB2_324:
	ld.param.u32 	%r489, [_Z8mykernelPfS_iii_param_2];
	max.s32 	%r385, %r63, %r52;
	setp.ge.s32 	%p147, %r385, %r489;
	@%p147 bra 	$L__BB2_326;
	st.global.f32 	[%rd29+224], %f850;
$L__BB2_326:
	ld.param.u32 	%r490, [_Z8mykernelPfS_iii_param_2];
	add.s32 	%r65, %r34, 48;
	add.s32 	%r66, %r57, %r62;
	max.s32 	%r386, %r65, %r330;
	setp.ge.s32 	%p148, %r386, %r490;
	@%p148 bra 	$L__BB2_328;
	add.s32 	%r387, %r330, %r66;
	mul.wide.s32 	%rd196, %r387, 4;
	add.s64 	%rd197, %rd6, %rd196;
	st.global.f32 	[%rd197], %f851;
$L__BB2_328:
	ld.param.u32 	%r491, [_Z8mykernelPfS_iii_param_2];
	max.s32 	%r388, %r65, %r46;
	setp.ge.s32 	%p149, %r388, %r491;
	cvt.s64.s32 	%rd198, %r66;
	add.s64 	%rd199, %rd23, %rd198;
	shl.b64 	%rd200, %rd199, 2;
	add.s64 	%rd30, %rd6, %rd200;
	@%p149 bra 	$L__BB2_330;
	st.global.f32 	[%rd30+32], %f852;
$L__BB2_330:
	ld.param.u32 	%r492, [_Z8mykernelPfS_iii_param_2];
	max.s32 	%r389, %r65, %r47;
	setp.ge.s32 	%p150, %r389, %r492;
	@%p150 bra 	$L__BB2_332;
	st.global.f32 	[%rd30+64], %f853;
$L__BB2_332:
	ld.param.u32 	%r493, [_Z8mykernelPfS_iii_param_2];
	max.s32 	%r390, %r65, %r48;
	setp.ge.s32 	%p151, %r390, %r493;
	@%p151 bra 	$L__BB2_334;
	st.global.f32 	[%rd30+96], %f854;
$L__BB2_334:
	ld.param.u32 	%r494, [_Z8mykernelPfS_iii_param_2];
	max.s32 	%r391, %r65, %r49;
	setp.ge.s32 	%p152, %r391, %r494;
	@%p152 bra 	$L__BB2_336;
	st.global.f32 	[%rd30+128], %f855;
$L__BB2_336:
	ld.param.u32 	%r495, [_Z8mykernelPfS_iii_param_2];
	max.s32 	%r392, %r65, %r50;
	setp.ge.s32 	%p153, %r392, %r495;
	@%p153 bra 	$L__BB2_338;
	st.global.f32 	[%rd30+160], %f856;
$L__BB2_338:
	ld.param.u32 	%r496, [_Z8mykernelPfS_iii_param_2];
	max.s32 	%r393, %r65, %r51;
	setp.ge.s32 	%p154, %r393, %r496;
	@%p154 bra 	$L__BB2_340;
	st.global.f32 	[%rd30+192], %f857;
$L__BB2_340:
	ld.param.u32 	%r497, [_Z8mykernelPfS_iii_param_2];
	max.s32 	%r394, %r65, %r52;
	setp.ge.s32 	%p155, %r394, %r497;
	@%p155 bra 	$L__BB2_342;
	st.global.f32 	[%rd30+224], %f858;
$L__BB2_342:
	ld.param.u32 	%r498, [_Z8mykernelPfS_iii_param_2];
	add.s32 	%r67, %r34, 56;
	add.s32 	%r68, %r66, %r54;
	max.s32 	%r395, %r67, %r330;
	setp.ge.s32 	%p156, %r395, %r498;
	@%p156 bra 	$L__BB2_344;
	add.s32 	%r396, %r330, %r68;
	mul.wide.s32 	%rd201, %r396, 4;
	add.s64 	%rd202, %rd6, %rd201;
	st.global.f32 	[%rd202], %f859;
$L__BB2_344:
	ld.param.u32 	%r499, [_Z8mykernelPfS_iii_param_2];
	max.s32 	%r397, %r67, %r46;
	setp.ge.s32 	%p157, %r397, %r499;
	cvt.s64.s32 	%rd203, %r68;
	add.s64 	%rd204, %rd23, %rd203;
	shl.b64 	%rd205, %rd204, 2;
	add.s64 	%rd31, %rd6, %rd205;
	@%p157 bra 	$L__BB2_346;
	st.global.f32 	[%rd31+32], %f860;
$L__BB2_346:
	ld.param.u32 	%r500, [_Z8mykernelPfS_iii_param_2];
	max.s32 	%r398, %r67, %r47;
	setp.ge.s32 	%p158, %r398, %r500;
	@%p158 bra 	$L__BB2_348;
	st.global.f32 	[%rd31+64], %f861;
$L__BB2_348:
	ld.param.u32 	%r501, [_Z8mykernelPfS_iii_param_2];
	max.s32 	%r399, %r67, %r48;
	setp.ge.s32 	%p159, %r399, %r501;
	@%p159 bra 	$L__BB2_350;
	st.global.f32 	[%rd31+96], %f862;
$L__BB2_350:
	ld.param.u32 	%r502, [_Z8mykernelPfS_iii_param_2];
	max.s32 	%r400, %r67, %r49;
	setp.ge.s32 	%p160, %r400, %r502;
	@%p160 bra 	$L__BB2_352;
	st.global.f32 	[%rd31+128], %f863;
$L__BB2_352:
	ld.param.u32 	%r503, [_Z8mykernelPfS_iii_param_2];
	max.s32 	%r401, %r67, %r50;
	setp.ge.s32 	%p161, %r401, %r503;
	@%p161 bra 	$L__BB2_354;
	st.global.f32 	[%rd31+160], %f864;
$L__BB2_354:
	ld.param.u32 	%r504, [_Z8mykernelPfS_iii_param_2];
	max.s32 	%r402, %r67, %r51;
	setp.ge.s32 	%p162, %r402, %r504;
	@%p162 bra 	$L__BB2_356;
	st.global.f32 	[%rd31+192], %f865;
$L__BB2_356:
	ld.param.u32 	%r505, [_Z8mykernelPfS_iii_param_2];
	max.s32 	%r403, %r67, %r52;
	setp.ge.s32 	%p163, %r403, %r505;
	@%p163 bra 	$L__BB2_358;
	st.global.f32 	[%rd31+224], %f866;
$L__BB2_358:
	ret;

}
.func  (.param .b64 func_retval0) __internal_accurate_pow(
	.param .b64 __internal_accurate_pow_param_0
)
{
	.reg .pred 	%p<8>;
	.reg .b32 	%r<49>;
	.reg .b32 	%f<3>;
	.reg .b64 	%fd<109>;

	ld.param.f64 	%fd10, [__internal_accurate_pow_param_0];
	{
	.reg .b32 %temp; 
	mov.b64 	{%temp, %r46}, %fd10;
	}
	{
	.reg .b32 %temp; 
	mov.b64 	{%r45, %temp}, %fd10;
	}
	shr.u32 	%r47, %r46, 20;
	setp.gt.u32 	%p1, %r46, 1048575;
	@%p1 bra 	$L__BB3_2;
	mul.f64 	%fd11, %fd10, 0d4350000000000000;
	{
	.reg .b32 %temp; 
	mov.b64 	{%temp, %r46}, %fd11;
	}
	{
	.reg .b32 %temp; 
	mov.b64 	{%r45, %temp}, %fd11;
	}
	shr.u32 	%r16, %r46, 20;
	add.s32 	%r47, %r16, -54;
$L__BB3_2:
	add.s32 	%r48, %r47, -1023;
	and.b32  	%r17, %r46, -2146435073;
	or.b32  	%r18, %r17, 1072693248;
	mov.b64 	%fd107, {%r45, %r18};
	setp.lt.u32 	%p2, %r18, 1073127583;
	@%p2 bra 	$L__BB3_4;
	{
	.reg .b32 %temp; 
	mov.b64 	{%r19, %temp}, %fd107;
	}
	{
	.reg .b32 %temp; 
	mov.b64 	{%temp, %r20}, %fd107;
	}
	add.s32 	%r21, %r20, -1048576;
	mov.b64 	%fd107, {%r19, %r21};
	add.s32 	%r48, %r47, -1022;
$L__BB3_4:
	add.f64 	%fd12, %fd107, 0dBFF0000000000000;
	add.f64 	%fd13, %fd107, 0d3FF0000000000000;
	rcp.approx.ftz.f64 	%fd14, %fd13;
	neg.f64 	%fd15, %fd13;
	fma.rn.f64 	%fd16, %fd15, %fd14, 0d3FF0000000000000;
	fma.rn.f64 	%fd17, %fd16, %fd16, %fd16;
	fma.rn.f64 	%fd18, %fd17, %fd14, %fd14;
	mul.f64 	%fd19, %fd12, %fd18;
	fma.rn.f64 	%fd20, %fd12, %fd18, %fd19;
	mul.f64 	%fd21, %fd20, %fd20;
	fma.rn.f64 	%fd22, %fd21, 0d3EB0F5FF7D2CAFE2, 0d3ED0F5D241AD3B5A;
	fma.rn.f64 	%fd23, %fd22, %fd21, 0d3EF3B20A75488A3F;
	fma.rn.f64 	%fd24, %fd23, %fd21, 0d3F1745CDE4FAECD5;
	fma.rn.f64 	%fd25, %fd24, %fd21, 0d3F3C71C7258A578B;
	fma.rn.f64 	%fd26, %fd25, %fd21, 0d3F6249249242B910;
	fma.rn.f64 	%fd27, %fd26, %fd21, 0d3F89999999999DFB;
	sub.f64 	%fd28, %fd12, %fd20;
	add.f64 	%fd29, %fd28, %fd28;
	neg.f64 	%fd30, %fd20;
	fma.rn.f64 	%fd31, %fd30, %fd12, %fd29;
	mul.f64 	%fd32, %fd18, %fd31;
	fma.rn.f64 	%fd33, %fd21, %fd27, 0d3FB5555555555555;
	mov.f64 	%fd34, 0d3FB5555555555555;
	sub.f64 	%fd35, %fd34, %fd33;
	fma.rn.f64 	%fd36, %fd21, %fd27, %fd35;
	add.f64 	%fd37, %fd36, 0dBC46A4CB00B9E7B0;
	add.f64 	%fd38, %fd33, %fd37;
	sub.f64 	%fd39, %fd33, %fd38;
	add.f64 	%fd40, %fd37, %fd39;
	mul.rn.f64 	%fd41, %fd20, %fd20;
	neg.f64 	%fd42, %fd41;
	fma.rn.f64 	%fd43, %fd20, %fd20, %fd42;
	{
	.reg .b32 %temp; 
	mov.b64 	{%r22, %temp}, %fd32;
	}
	{
	.reg .b32 %temp; 
	mov.b64 	{%temp, %r23}, %fd32;
	}
	add.s32 	%r24, %r23, 1048576;
	mov.b64 	%fd44, {%r22, %r24};
	fma.rn.f64 	%fd45, %fd20, %fd44, %fd43;
	mul.rn.f64 	%fd46, %fd41, %fd20;
	neg.f64 	%fd47, %fd46;
	fma.rn.f64 	%fd48, %fd41, %fd20, %fd47;
	fma.rn.f64 	%fd49, %fd41, %fd32, %fd48;
	fma.rn.f64 	%fd50, %fd45, %fd20, %fd49;
	mul.rn.f64 	%fd51, %fd38, %fd46;
	neg.f64 	%fd52, %fd51;
	fma.rn.f64 	%fd53, %fd38, %fd46, %fd52;
	fma.rn.f64 	%fd54, %fd38, %fd50, %fd53;
	fma.rn.f64 	%fd55, %fd40, %fd46, %fd54;
	add.f64 	%fd56, %fd51, %fd55;
	sub.f64 	%fd57, %fd51, %fd56;
	add.f64 	%fd58, %fd55, %fd57;
	add.f64 	%fd59, %fd20, %fd56;
	sub.f64 	%fd60, %fd20, %fd59;
	add.f64 	%fd61, %fd56, %fd60;
	add.f64 	%fd62, %fd58, %fd61;
	add.f64 	%fd63, %fd32, %fd62;
	add.f64 	%fd64, %fd59, %fd63;
	sub.f64 	%fd65, %fd59, %fd64;
	add.f64 	%fd66, %fd63, %fd65;
	xor.b32  	%r25, %r48, -2147483648;
	mov.b32 	%r26, 1127219200;
	mov.b64 	%fd67, {%r25, %r26};
	mov.b32 	%r27, -2147483648;
	mov.b64 	%fd68, {%r27, %r26};
	sub.f64 	%fd69, %fd67, %fd68;
	fma.rn.f64 	%fd70, %fd69, 0d3FE62E42FEFA39EF, %fd64;
	fma.rn.f64 	%fd71, %fd69, 0dBFE62E42FEFA39EF, %fd70;
	sub.f64 	%fd72, %fd71, %fd64;
	sub.f64 	%fd73, %fd66, %fd72;
	fma.rn.f64 	%fd74, %fd69, 0d3C7ABC9E3B39803F, %fd73;
	add.f64 	%fd75, %fd70, %fd74;
	sub.f64 	%fd76, %fd70, %fd75;
	add.f64 	%fd77, %fd74, %fd76;
	mov.f64 	%fd78, 0d4000000000000000;
	{
	.reg .b32 %temp; 
	mov.b64 	{%temp, %r28}, %fd78;
	}
	{
	.reg .b32 %temp; 
	mov.b64 	{%r29, %temp}, %fd78;
	}
	shl.b32 	%r30, %r28, 1;
	setp.gt.u32 	%p3, %r30, -33554433;
	and.b32  	%r31, %r28, -15728641;
	selp.b32 	%r32, %r31, %r28, %p3;
	mov.b64 	%fd79, {%r29, %r32};
	mul.rn.f64 	%fd80, %fd75, %fd79;
	neg.f64 	%fd81, %fd80;
	fma.rn.f64 	%fd82, %fd75, %fd79, %fd81;
	fma.rn.f64 	%fd83, %fd77, %fd79, %fd82;
	add.f64 	%fd4, %fd80, %fd83;
	sub.f64 	%fd84, %fd80, %fd4;
	add.f64 	%fd5, %fd83, %fd84;
	fma.rn.f64 	%fd85, %fd4, 0d3FF71547652B82FE, 0d4338000000000000;
	{
	.reg .b32 %temp; 
	mov.b64 	{%r13, %temp}, %fd85;
	}
	mov.f64 	%fd86, 0dC338000000000000;
	add.rn.f64 	%fd87, %fd85, %fd86;
	fma.rn.f64 	%fd88, %fd87, 0dBFE62E42FEFA39EF, %fd4;
	fma.rn.f64 	%fd89, %fd87, 0dBC7ABC9E3B39803F, %fd88;
	fma.rn.f64 	%fd90, %fd89, 0d3E5ADE1569CE2BDF, 0d3E928AF3FCA213EA;
	fma.rn.f64 	%fd91, %fd90, %fd89, 0d3EC71DEE62401315;
	fma.rn.f64 	%fd92, %fd91, %fd89, 0d3EFA01997C89EB71;
	fma.rn.f64 	%fd93, %fd92, %fd89, 0d3F2A01A014761F65;
	fma.rn.f64 	%fd94, %fd93, %fd89, 0d3F56C16C1852B7AF;
	fma.rn.f64 	%fd95, %fd94, %fd89, 0d3F81111111122322;
	fma.rn.f64 	%fd96, %fd95, %fd89, 0d3FA55555555502A1;
	fma.rn.f64 	%fd97, %fd96, %fd89, 0d3FC5555555555511;
	fma.rn.f64 	%fd98, %fd97, %fd89, 0d3FE000000000000B;
	fma.rn.f64 	%fd99, %fd98, %fd89, 0d3FF0000000000000;
	fma.rn.f64 	%fd100, %fd99, %fd89, 0d3FF0000000000000;
	{
	.reg .b32 %temp; 
	mov.b64 	{%r14, %temp}, %fd100;
	}
	{
	.reg .b32 %temp; 
	mov.b64 	{%temp, %r15}, %fd100;
	}
	shl.b32 	%r33, %r13, 20;
	add.s32 	%r34, %r33, %r15;
	mov.b64 	%fd108, {%r14, %r34};
	{
	.reg .b32 %temp; 
	mov.b64 	{%temp, %r35}, %fd4;
	}
	mov.b32 	%f2, %r35;
	abs.f32 	%f1, %f2;
	setp.lt.f32 	%p4, %f1, 0f4086232B;
	@%p4 bra 	$L__BB3_7;
	setp.lt.f64 	%p5, %fd4, 0d0000000000000000;
	add.f64 	%fd101, %fd4, 0d7FF0000000000000;
	selp.f64 	%fd108, 0d0000000000000000, %fd101, %p5;
	setp.geu.f32 	%p6, %f1, 0f40874800;
	@%p6 bra 	$L__BB3_7;
	shr.u32 	%r36, %r13, 31;
	add.s32 	%r37, %r13, %r36;
	shr.s32 	%r38, %r37, 1;
	shl.b32 	%r39, %r38, 20;
	add.s32 	%r40, %r15, %r39;
	mov.b64 	%fd102, {%r14, %r40};
	sub.s32 	%r41, %r13, %r38;
	shl.b32 	%r42, %r41, 20;
	add.s32 	%r43, %r42, 1072693248;
	mov.b32 	%r44, 0;
	mov.b64 	%fd103, {%r44, %r43};
	mul.f64 	%fd108, %fd103, %fd102;
$L__BB3_7:
	abs.f64 	%fd104, %fd108;
	setp.eq.f64 	%p7, %fd104, 0d7FF0000000000000;
	fma.rn.f64 	%fd105, %fd108, %fd5, %fd108;
	selp.f64 	%fd106, %fd108, %fd105, %p7;
	st.param.f64 	[func_retval0], %fd106;
	ret;

}


// ===== COMPILED SASS (sm_100) =====

	.target	sm_100

	.elftype	@"ET_EXEC"


//--------------------- .note.nv.tkinfo           --------------------------
	.section	.note.nv.tkinfo,"",@"SHT_NOTE"
	.sectionflags	@"SHF_NOTE_NV_TKINFO"
	.tkinfo
        /*0018*/ 	.word	0x00000002
        /*0030*/ 	.string	""
        /*0030*/ 	.string	"ptxas"
        /*0030*/ 	.string	"Cuda compilation tools, release 13.0, V13.0.88"
        /*0030*/ 	.string	"Build cuda_13.0.r13.0/compiler.36424714_0"
        /*0030*/ 	.string	"-arch sm_100 -m 64 "



//--------------------- .note.nv.cuinfo           --------------------------
	.section	.note.nv.cuinfo,"",@"SHT_NOTE"
	.sectionflags	@"SHF_NOTE_NV_CUINFO"
        /*0018*/ 	.short	0x0002
        /*001a*/ 	.short	0x0064
        /*001c*/ 	.short	0x0082
	.zero		2


//--------------------- .nv.info                  --------------------------
	.section	.nv.info,"",@"SHT_CUDA_INFO"
	.align	4


	//----- nvinfo : EIATTR_REGCOUNT
	.align		4
        /*0000*/ 	.byte	0x04, 0x2f
        /*0002*/ 	.short	(.L_1 - .L_0)
	.align		4
.L_0:
        /*0004*/ 	.word	index@(_Z10myppkernelPfiii)
        /*0008*/ 	.word	0x00000018


	//----- nvinfo : EIATTR_FRAME_SIZE
	.align		4
.L_1:
        /*000c*/ 	.byte	0x04, 0x11
        /*000e*/ 	.short	(.L_3 - .L_2)
	.align		4
.L_2:
        /*0010*/ 	.word	index@(_Z10myppkernelPfiii)
        /*0014*/ 	.word	0x00000000


	//----- nvinfo : EIATTR_REGCOUNT
	.align		4
.L_3:
        /*0018*/ 	.byte	0x04, 0x2f
        /*001a*/ 	.short	(.L_5 - .L_4)
	.align		4
.L_4:
        /*001c*/ 	.word	index@(_Z12myNormkernelPfS_ii)
        /*0020*/ 	.word	0x00000020


	//----- nvinfo : EIATTR_FRAME_SIZE
	.align		4
.L_5:
        /*0024*/ 	.byte	0x04, 0x11
        /*0026*/ 	.short	(.L_7 - .L_6)
	.align		4
.L_6:
        /*0028*/ 	.word	index@($_Z12myNormkernelPfS_ii$__internal_accurate_pow)
        /*002c*/ 	.word	0x00000000


	//----- nvinfo : EIATTR_FRAME_SIZE
	.align		4
.L_7:
        /*0030*/ 	.byte	0x04, 0x11
        /*0032*/ 	.short	(.L_9 - .L_8)
	.align		4
.L_8:
        /*0034*/ 	.word	index@($__internal_1_$__cuda_sm3x_div_rn_noftz_f32_slowpath)
        /*0038*/ 	.word	0x00000000


	//----- nvinfo : EIATTR_FRAME_SIZE
	.align		4
.L_9:
        /*003c*/ 	.byte	0x04, 0x11
        /*003e*/ 	.short	(.L_11 - .L_10)
	.align		4
.L_10:
        /*0040*/ 	.word	index@($__internal_0_$__cuda_sm20_sqrt_rn_f32_slowpath)
        /*0044*/ 	.word	0x00000000


	//----- nvinfo : EIATTR_FRAME_SIZE
	.align		4
.L_11:
        /*0048*/ 	.byte	0x04, 0x11
        /*004a*/ 	.short	(.L_13 - .L_12)
	.align		4
.L_12:
        /*004c*/ 	.word	index@(_Z12myNormkernelPfS_ii)
        /*0050*/ 	.word	0x00000000


	//----- nvinfo : EIATTR_REGCOUNT
	.align		4
.L_13:
        /*0054*/ 	.byte	0x04, 0x2f
        /*0056*/ 	.short	(.L_15 - .L_14)
	.align		4
.L_14:
        /*0058*/ 	.word	index@(_Z8mykernelPfS_iii)
        /*005c*/ 	.word	0x000000e5


	//----- nvinfo : EIATTR_FRAME_SIZE
	.align		4
.L_15:
        /*0060*/ 	.byte	0x04, 0x11
        /*0062*/ 	.short	(.L_17 - .L_16)
	.align		4
.L_16:
        /*0064*/ 	.word	index@(_Z8mykernelPfS_iii)
        /*0068*/ 	.word	0x00000000


	//----- nvinfo : EIATTR_MIN_STACK_SIZE
	.align		4
.L_17:
        /*006c*/ 	.byte	0x04, 0x12
        /*006e*/ 	.short	(.L_19 - .L_18)
	.align		4
.L_18:
        /*0070*/ 	.word	index@(_Z8mykernelPfS_iii)
        /*0074*/ 	.word	0x00000000


	//----- nvinfo : EIATTR_MIN_STACK_SIZE
	.align		4
.L_19:
        /*0078*/ 	.byte	0x04, 0x12
        /*007a*/ 	.short	(.L_21 - .L_20)
	.align		4
.L_20:
        /*007c*/ 	.word	index@(_Z12myNormkernelPfS_ii)
        /*0080*/ 	.word	0x00000000


	//----- nvinfo : EIATTR_MIN_STACK_SIZE
	.align		4
.L_21:
        /*0084*/ 	.byte	0x04, 0x12
        /*0086*/ 	.short	(.L_23 - .L_22)
	.align		4
.L_22:
        /*0088*/ 	.word	index@(_Z10myppkernelPfiii)
        /*008c*/ 	.word	0x00000000
.L_23:


//--------------------- .nv.compat                --------------------------
	.section	.nv.compat,"",@"SHT_CUDA_COMPAT_INFO"
	.align	4
        /*0000*/ 	.byte	0x02, 0x09, 0x00, 0x00, 0x02, 0x02, 0x01, 0x00, 0x02, 0x05, 0x05, 0x00, 0x03, 0x07, 0x01, 0x01
        /*0010*/ 	.byte	0x02, 0x03, 0x00, 0x00, 0x02, 0x06, 0x01, 0x00, 0x04, 0x0b, 0x08, 0x00, 0x01, 0x00, 0x00, 0x00
        /*0020*/ 	.byte	0x00, 0x00, 0x00, 0x00


//--------------------- .nv.info._Z8mykernelPfS_iii --------------------------
	.section	.nv.info._Z8mykernelPfS_iii,"",@"SHT_CUDA_INFO"
	.sectionflags	@""
	.align	4


	//----- nvinfo : EIATTR_CUDA_API_VERSION
	.align		4
        /*0000*/ 	.byte	0x04, 0x37
        /*0002*/ 	.short	(.L_25 - .L_24)
.L_24:
        /*0004*/ 	.word	0x00000082


	//----- nvinfo : EIATTR_KPARAM_INFO
	.align		4
.L_25:
        /*0008*/ 	.byte	0x04, 0x17
        /*000a*/ 	.short	(.L_27 - .L_26)
.L_26:
        /*000c*/ 	.word	0x00000000
        /*0010*/ 	.short	0x0004
        /*0012*/ 	.short	0x0018
        /*0014*/ 	.byte	0x00, 0xf0, 0x11, 0x00


	//----- nvinfo : EIATTR_KPARAM_INFO
	.align		4
.L_27:
        /*0018*/ 	.byte	0x04, 0x17
        /*001a*/ 	.short	(.L_29 - .L_28)
.L_28:
        /*001c*/ 	.word	0x00000000
        /*0020*/ 	.short	0x0003
        /*0022*/ 	.short	0x0014
        /*0024*/ 	.byte	0x00, 0xf0, 0x11, 0x00


	//----- nvinfo : EIATTR_KPARAM_INFO
	.align		4
.L_29:
        /*0028*/ 	.byte	0x04, 0x17
        /*002a*/ 	.short	(.L_31 - .L_30)
.L_30:
        /*002c*/ 	.word	0x00000000
        /*0030*/ 	.short	0x0002
        /*0032*/ 	.short	0x0010
        /*0034*/ 	.byte	0x00, 0xf0, 0x11, 0x00


	//----- nvinfo : EIATTR_KPARAM_INFO
	.align		4
.L_31:
        /*0038*/ 	.byte	0x04, 0x17
        /*003a*/ 	.short	(.L_33 - .L_32)
.L_32:
        /*003c*/ 	.word	0x00000000
        /*0040*/ 	.short	0x0001
        /*0042*/ 	.short	0x0008
        /*0044*/ 	.byte	0x00, 0xf5, 0x21, 0x00


	//----- nvinfo : EIATTR_KPARAM_INFO
	.align		4
.L_33:
        /*0048*/ 	.byte	0x04, 0x17
        /*004a*/ 	.short	(.L_35 - .L_34)
.L_34:
        /*004c*/ 	.word	0x00000000
        /*0050*/ 	.short	0x0000
        /*0052*/ 	.short	0x0000
        /*0054*/ 	.byte	0x00, 0xf5, 0x21, 0x00


	//----- nvinfo : EIATTR_SPARSE_MMA_MASK
	.align		4
.L_35:
        /*0058*/ 	.byte	0x03, 0x50
        /*005a*/ 	.short	0x0000


	//----- nvinfo : EIATTR_MAXREG_COUNT
	.align		4
        /*005c*/ 	.byte	0x03, 0x1b
        /*005e*/ 	.short	0x00ff


	//----- nvinfo : EIATTR_MERCURY_ISA_VERSION
	.align		4
        /*0060*/ 	.byte	0x03, 0x5f
        /*0062*/ 	.short	0x0101


	//----- nvinfo : EIATTR_VRC_CTA_INIT_COUNT
	.align		4
        /*0064*/ 	.byte	0x02, 0x4a
	.zero		1
	.zero		1


	//----- nvinfo : EIATTR_EXIT_INSTR_OFFSETS
	.align		4
        /*0068*/ 	.byte	0x04, 0x1c
        /*006a*/ 	.short	(.L_37 - .L_36)


	//   ....[0]....
.L_36:
        /*006c*/ 	.word	0x00000610


	//   ....[1]....
        /*0070*/ 	.word	0x00004760


	//   ....[2]....
        /*0074*/ 	.word	0x00004780


	//----- nvinfo : EIATTR_CBANK_PARAM_SIZE
	.align		4
.L_37:
        /*0078*/ 	.byte	0x03, 0x19
        /*007a*/ 	.short	0x001c


	//----- nvinfo : EIATTR_PARAM_CBANK
	.align		4
        /*007c*/ 	.byte	0x04, 0x0a
        /*007e*/ 	.short	(.L_39 - .L_38)
	.align		4
.L_38:
        /*0080*/ 	.word	index@(.nv.constant0._Z8mykernelPfS_iii)
        /*0084*/ 	.short	0x0380
        /*0086*/ 	.short	0x001c


	//----- nvinfo : EIATTR_SW_WAR
	.align		4
.L_39:
        /*0088*/ 	.byte	0x04, 0x36
        /*008a*/ 	.short	(.L_41 - .L_40)
.L_40:
        /*008c*/ 	.word	0x00000008
.L_41:


//--------------------- .nv.info._Z12myNormkernelPfS_ii --------------------------
	.section	.nv.info._Z12myNormkernelPfS_ii,"",@"SHT_CUDA_INFO"
	.sectionflags	@""
	.align	4


	//----- nvinfo : EIATTR_CUDA_API_VERSION
	.align		4
        /*0000*/ 	.byte	0x04, 0x37
        /*0002*/ 	.short	(.L_43 - .L_42)
.L_42:
        /*0004*/ 	.word	0x00000082


	//----- nvinfo : EIATTR_KPARAM_INFO
	.align		4
.L_43:
        /*0008*/ 	.byte	0x04, 0x17
        /*000a*/ 	.short	(.L_45 - .L_44)
.L_44:
        /*000c*/ 	.word	0x00000000
        /*0010*/ 	.short	0x0003
        /*0012*/ 	.short	0x0014
        /*0014*/ 	.byte	0x00, 0xf0, 0x11, 0x00


	//----- nvinfo : EIATTR_KPARAM_INFO
	.align		4
.L_45:
        /*0018*/ 	.byte	0x04, 0x17
        /*001a*/ 	.short	(.L_47 - .L_46)
.L_46:
        /*001c*/ 	.word	0x00000000
        /*0020*/ 	.short	0x0002
        /*0022*/ 	.short	0x0010
        /*0024*/ 	.byte	0x00, 0xf0, 0x11, 0x00


	//----- nvinfo : EIATTR_KPARAM_INFO
	.align		4
.L_47:
        /*0028*/ 	.byte	0x04, 0x17
        /*002a*/ 	.short	(.L_49 - .L_48)
.L_48:
        /*002c*/ 	.word	0x00000000
        /*0030*/ 	.short	0x0001
        /*0032*/ 	.short	0x0008
        /*0034*/ 	.byte	0x00, 0xf5, 0x21, 0x00


	//----- nvinfo : EIATTR_KPARAM_INFO
	.align		4
.L_49:
        /*0038*/ 	.byte	0x04, 0x17
        /*003a*/ 	.short	(.L_51 - .L_50)
.L_50:
        /*003c*/ 	.word	0x00000000
        /*0040*/ 	.short	0x0000
        /*0042*/ 	.short	0x0000
        /*0044*/ 	.byte	0x00, 0xf5, 0x21, 0x00


	//----- nvinfo : EIATTR_SPARSE_MMA_MASK
	.align		4
.L_51:
        /*0048*/ 	.byte	0x03, 0x50
        /*004a*/ 	.short	0x0000


	//----- nvinfo : EIATTR_MAXREG_COUNT
	.align		4
        /*004c*/ 	.byte	0x03, 0x1b
        /*004e*/ 	.short	0x00ff


	//----- nvinfo : EIATTR_MERCURY_ISA_VERSION
	.align		4
        /*0050*/ 	.byte	0x03, 0x5f
        /*0052*/ 	.short	0x0101


	//----- nvinfo : EIATTR_VRC_CTA_INIT_COUNT
	.align		4
        /*0054*/ 	.byte	0x02, 0x4a
	.zero		1
	.zero		1


	//----- nvinfo : EIATTR_EXIT_INSTR_OFFSETS
	.align		4
        /*0058*/ 	.byte	0x04, 0x1c
        /*005a*/ 	.short	(.L_53 - .L_52)


	//   ....[0]....
.L_52:
        /*005c*/ 	.word	0x00000060


	//   ....[1]....
        /*0060*/ 	.word	0x00001610


	//   ....[2]....
        /*0064*/ 	.word	0x00001ff0


	//   ....[3]....
        /*0068*/ 	.word	0x00002570


	//   ....[4]....
        /*006c*/ 	.word	0x000028e0


	//   ....[5]....
        /*0070*/ 	.word	0x00002a50


	//----- nvinfo : EIATTR_CRS_STACK_SIZE
	.align		4
.L_53:
        /*0074*/ 	.byte	0x04, 0x1e
        /*0076*/ 	.short	(.L_55 - .L_54)
.L_54:
        /*0078*/ 	.word	0x00000000


	//----- nvinfo : EIATTR_CBANK_PARAM_SIZE
	.align		4
.L_55:
        /*007c*/ 	.byte	0x03, 0x19
        /*007e*/ 	.short	0x0018


	//----- nvinfo : EIATTR_PARAM_CBANK
	.align		4
        /*0080*/ 	.byte	0x04, 0x0a
        /*0082*/ 	.short	(.L_57 - .L_56)
	.align		4
.L_56:
        /*0084*/ 	.word	index@(.nv.constant0._Z12myNormkernelPfS_ii)
        /*0088*/ 	.short	0x0380
        /*008a*/ 	.short	0x0018


	//----- nvinfo : EIATTR_SW_WAR
	.align		4
.L_57:
        /*008c*/ 	.byte	0x04, 0x36
        /*008e*/ 	.short	(.L_59 - .L_58)
.L_58:
        /*0090*/ 	.word	0x00000008
.L_59:


//--------------------- .nv.info._Z10myppkernelPfiii --------------------------
	.section	.nv.info._Z10myppkernelPfiii,"",@"SHT_CUDA_INFO"
	.sectionflags	@""
	.align	4


	//----- nvinfo : EIATTR_CUDA_API_VERSION
	.align		4
        /*0000*/ 	.byte	0x04, 0x37
        /*0002*/ 	.short	(.L_61 - .L_60)
.L_60:
        /*0004*/ 	.word	0x00000082


	//----- nvinfo : EIATTR_KPARAM_INFO
	.align		4
.L_61:
        /*0008*/ 	.byte	0x04, 0x17
        /*000a*/ 	.short	(.L_63 - .L_62)
.L_62:
        /*000c*/ 	.word	0x00000000
        /*0010*/ 	.short	0x0003
        /*0012*/ 	.short	0x0010
        /*0014*/ 	.byte	0x00, 0xf0, 0x11, 0x00


	//----- nvinfo : EIATTR_KPARAM_INFO
	.align		4
.L_63:
        /*0018*/ 	.byte	0x04, 0x17
        /*001a*/ 	.short	(.L_65 - .L_64)
.L_64:
        /*001c*/ 	.word	0x00000000
        /*0020*/ 	.short	0x0002
        /*0022*/ 	.short	0x000c
        /*0024*/ 	.byte	0x00, 0xf0, 0x11, 0x00


	//----- nvinfo : EIATTR_KPARAM_INFO
	.align		4
.L_65:
        /*0028*/ 	.byte	0x04, 0x17
        /*002a*/ 	.short	(.L_67 - .L_66)
.L_66:
        /*002c*/ 	.word	0x00000000
        /*0030*/ 	.short	0x0001
        /*0032*/ 	.short	0x0008
        /*0034*/ 	.byte	0x00, 0xf0, 0x11, 0x00


	//----- nvinfo : EIATTR_KPARAM_INFO
	.align		4
.L_67:
        /*0038*/ 	.byte	0x04, 0x17
        /*003a*/ 	.short	(.L_69 - .L_68)
.L_68:
        /*003c*/ 	.word	0x00000000
        /*0040*/ 	.short	0x0000
        /*0042*/ 	.short	0x0000
        /*0044*/ 	.byte	0x00, 0xf5, 0x21, 0x00


	//----- nvinfo : EIATTR_SPARSE_MMA_MASK
	.align		4
.L_69:
        /*0048*/ 	.byte	0x03, 0x50
        /*004a*/ 	.short	0x0000


	//----- nvinfo : EIATTR_MAXREG_COUNT
	.align		4
        /*004c*/ 	.byte	0x03, 0x1b
        /*004e*/ 	.short	0x00ff


	//----- nvinfo : EIATTR_MERCURY_ISA_VERSION
	.align		4
        /*0050*/ 	.byte	0x03, 0x5f
        /*0052*/ 	.short	0x0101


	//----- nvinfo : EIATTR_VRC_CTA_INIT_COUNT
	.align		4
        /*0054*/ 	.byte	0x02, 0x4a
	.zero		1
	.zero		1


	//----- nvinfo : EIATTR_EXIT_INSTR_OFFSETS
	.align		4
        /*0058*/ 	.byte	0x04, 0x1c
        /*005a*/ 	.short	(.L_71 - .L_70)


	//   ....[0]....
.L_70:
        /*005c*/ 	.word	0x00000040


	//   ....[1]....
        /*0060*/ 	.word	0x000004a0


	//   ....[2]....
        /*0064*/ 	.word	0x00000680


	//   ....[3]....
        /*0068*/ 	.word	0x000007e0


	//   ....[4]....
        /*006c*/ 	.word	0x00000830


	//   ....[5]....
        /*0070*/ 	.word	0x00000880


	//----- nvinfo : EIATTR_CBANK_PARAM_SIZE
	.align		4
.L_71:
        /*0074*/ 	.byte	0x03, 0x19
        /*0076*/ 	.short	0x0014


	//----- nvinfo : EIATTR_PARAM_CBANK
	.align		4
        /*0078*/ 	.byte	0x04, 0x0a
        /*007a*/ 	.short	(.L_73 - .L_72)
	.align		4
.L_72:
        /*007c*/ 	.word	index@(.nv.constant0._Z10myppkernelPfiii)
        /*0080*/ 	.short	0x0380
        /*0082*/ 	.short	0x0014


	//----- nvinfo : EIATTR_SW_WAR
	.align		4
.L_73:
        /*0084*/ 	.byte	0x04, 0x36
        /*0086*/ 	.short	(.L_75 - .L_74)
.L_74:
        /*0088*/ 	.word	0x00000008
.L_75:


//--------------------- .nv.callgraph             --------------------------
	.section	.nv.callgraph,"",@"SHT_CUDA_CALLGRAPH"
	.align	4
	.sectionentsize	8
	.align		4
        /*0000*/ 	.word	0x00000000
	.align		4
        /*0004*/ 	.word	0xffffffff
	.align		4
        /*0008*/ 	.word	0x00000000
	.align		4
        /*000c*/ 	.word	0xfffffffe
	.align		4
        /*0010*/ 	.word	0x00000000
	.align		4
        /*0014*/ 	.word	0xfffffffd
	.align		4
        /*0018*/ 	.word	0x00000000
	.align		4
        /*001c*/ 	.word	0xfffffffc


//--------------------- .text._Z8mykernelPfS_iii  --------------------------
	.section	.text._Z8mykernelPfS_iii,"ax",@progbits
	.align	128
        .global         _Z8mykernelPfS_iii
        .type           _Z8mykernelPfS_iii,@function
        .size           _Z8mykernelPfS_iii,(.L_x_95 - _Z8mykernelPfS_iii)
        .other          _Z8mykernelPfS_iii,@"STO_CUDA_ENTRY STV_DEFAULT"
_Z8mykernelPfS_iii:
.text._Z8mykernelPfS_iii:
[----:B------:R-:W-:Y:S08]  /*0000*/  LDC R1, c[0x0][0x37c] ;  /* 0x0000df00ff017b82 */ /* 0x000ff00000000800 */
[----:B------:R-:W0:Y:S01]  /*0010*/  S2UR UR4, SR_CTAID.X ;  /* 0x00000000000479c3 */ /* 0x000e220000002500 */
[----:B------:R-:W1:Y:S01]  /*0020*/  S2R R98, SR_TID.X ;  /* 0x0000000000627919 */ /* 0x000e620000002100 */
[----:B------:R-:W2:Y:S01]  /*0030*/  LDCU.64 UR6, c[0x0][0x358] ;  /* 0x00006b00ff0677ac */ /* 0x000ea20008000a00 */
[----:B------:R-:W3:Y:S05]  /*0040*/  S2R R99, SR_TID.Y ;  /* 0x0000000000637919 */ /* 0x000eea0000002200 */
[----:B------:R-:W4:Y:S01]  /*0050*/  S2UR UR5, SR_CTAID.Y ;  /* 0x00000000000579c3 */ /* 0x000f220000002600 */
[----:B0-----:R-:W-:-:S02]  /*0060*/  MOV R101, UR4 ;  /* 0x0000000400657c02 */ /* 0x001fc40008000f00 */
[----:B----4-:R-:W-:-:S04]  /*0070*/  MOV R100, UR5 ;  /* 0x0000000500647c02 */ /* 0x010fc80008000f00 */
[----:B------:R-:W-:-:S13]  /*0080*/  ISETP.GE.U32.AND P0, PT, R101, R100, PT ;  /* 0x000000646500720c */ /* 0x000fda0003f06070 */
[----:B-123--:R-:W-:Y:S05]  /*0090*/  @P0 BRA `(.L_x_0) ;  /* 0x0000000400680947 */ /* 0x00efea0003800000 */
[----:B------:R-:W0:Y:S01]  /*00a0*/  LDCU UR4, c[0x0][0x390] ;  /* 0x00007200ff0477ac */ /* 0x000e220008000800 */
[----:B------:R-:W-:Y:S01]  /*00b0*/  LEA R99, R100, R99, 0x6 ;  /* 0x0000006364637211 */ /* 0x000fe200078e30ff */
[----:B------:R-:W1:Y:S01]  /*00c0*/  LDC R22, c[0x0][0x390] ;  /* 0x0000e400ff167b82 */ /* 0x000e620000000800 */
[----:B------:R-:W-:-:S03]  /*00d0*/  HFMA2 R16, -RZ, RZ, 0, 4.76837158203125e-07 ;  /* 0x00000008ff107431 */ /* 0x000fc600000001ff */
[C---:B------:R-:W-:Y:S02]  /*00e0*/  VIADD R0, R99.reuse, 0x8 ;  /* 0x0000000863007836 */ /* 0x040fe40000000000 */
[----:B0-----:R-:W-:Y:S02]  /*00f0*/  IMAD R19, R99, UR4, RZ ;  /* 0x0000000463137c24 */ /* 0x001fe4000f8e02ff */
[----:B------:R-:W-:Y:S01]  /*0100*/  IMAD R17, R0, UR4, RZ ;  /* 0x0000000400117c24 */ /* 0x000fe2000f8e02ff */
[----:B------:R-:W0:Y:S02]  /*0110*/  LDCU.64 UR4, c[0x0][0x380] ;  /* 0x00007000ff0477ac */ /* 0x000e240008000a00 */
[-C--:B------:R-:W-:Y:S02]  /*0120*/  IADD3 R2, PT, PT, R19, R98.reuse, RZ ;  /* 0x0000006213027210 */ /* 0x080fe40007ffe0ff */
[-C--:B------:R-:W-:Y:S02]  /*0130*/  IADD3 R0, PT, PT, R17, R98.reuse, RZ ;  /* 0x0000006211007210 */ /* 0x080fe40007ffe0ff */
[C---:B------:R-:W-:Y:S01]  /*0140*/  LEA R98, R101.reuse, R98, 0x6 ;  /* 0x0000006265627211 */ /* 0x040fe200078e30ff */
[C---:B------:R-:W-:Y:S01]  /*0150*/  IMAD R21, R101.reuse, 0x40, R2 ;  /* 0x0000004065157824 */ /* 0x040fe200078e0202 */
[----:B------:R-:W-:-:S02]  /*0160*/  LEA R101, R101, R0, 0x6 ;  /* 0x0000000065657211 */ /* 0x000fc400078e30ff */
[C---:B------:R-:W-:Y:S01]  /*0170*/  IADD3 R0, PT, PT, R98.reuse, 0x8, RZ ;  /* 0x0000000862007810 */ /* 0x040fe20007ffe0ff */
[C---:B------:R-:W-:Y:S01]  /*0180*/  VIADD R10, R98.reuse, 0x10 ;  /* 0x00000010620a7836 */ /* 0x040fe20000000000 */
[C---:B------:R-:W-:Y:S01]  /*0190*/  IADD3 R11, PT, PT, R98.reuse, 0x18, RZ ;  /* 0x00000018620b7810 */ /* 0x040fe20007ffe0ff */
[C---:B------:R-:W-:Y:S01]  /*01a0*/  VIADD R14, R98.reuse, 0x30 ;  /* 0x00000030620e7836 */ /* 0x040fe20000000000 */
[C---:B------:R-:W-:Y:S02]  /*01b0*/  IADD3 R12, PT, PT, R98.reuse, 0x20, RZ ;  /* 0x00000020620c7810 */ /* 0x040fe40007ffe0ff */
[C---:B------:R-:W-:Y:S02]  /*01c0*/  IADD3 R13, PT, PT, R98.reuse, 0x28, RZ ;  /* 0x00000028620d7810 */ /* 0x040fe40007ffe0ff */
[----:B0-----:R-:W-:-:S07]  /*01d0*/  IADD3 R15, PT, PT, R98, 0x38, RZ ;  /* 0x00000038620f7810 */ /* 0x001fce0007ffe0ff */
.L_x_1:
[----:B--2---:R-:W-:Y:S02]  /*01e0*/  VIMNMX R2, PT, PT, R98, R99, !PT ;  /* 0x0000006362027248 */ /* 0x004fe40007fe0100 */
[----:B------:R-:W-:Y:S02]  /*01f0*/  IADD3 R25, PT, PT, R99, 0x8, RZ ;  /* 0x0000000863197810 */ /* 0x000fe40007ffe0ff */
[-C--:B-1----:R-:W-:Y:S02]  /*0200*/  ISETP.GE.AND P0, PT, R2, R22.reuse, PT ;  /* 0x000000160200720c */ /* 0x082fe40003f06270 */
[----:B------:R-:W-:Y:S02]  /*0210*/  VIMNMX R7, PT, PT, R98, R25, !PT ;  /* 0x0000001962077248 */ /* 0x000fe40007fe0100 */
[----:B------:R-:W-:Y:S02]  /*0220*/  VIMNMX R5, PT, PT, R10, R99, !PT ;  /* 0x000000630a057248 */ /* 0x000fe40007fe0100 */
[----:B------:R-:W-:-:S02]  /*0230*/  ISETP.GE.AND P2, PT, R7, R22, PT ;  /* 0x000000160700720c */ /* 0x000fc40003f46270 */
[----:B------:R-:W-:Y:S02]  /*0240*/  VIMNMX R4, PT, PT, R0, R99, !PT ;  /* 0x0000006300047248 */ /* 0x000fe40007fe0100 */
[----:B------:R-:W-:Y:S02]  /*0250*/  IADD3 R7, P1, PT, R98, R19, RZ ;  /* 0x0000001362077210 */ /* 0x000fe40007f3e0ff */
[-C--:B------:R-:W-:Y:S01]  /*0260*/  ISETP.GE.AND P3, PT, R5, R22.reuse, PT ;  /* 0x000000160500720c */ /* 0x080fe20003f66270 */
[----:B------:R-:W0:Y:S01]  /*0270*/  @!P0 LDC.64 R2, c[0x0][0x380] ;  /* 0x0000e000ff028b82 */ /* 0x000e220000000a00 */
[----:B------:R-:W-:Y:S02]  /*0280*/  ISETP.GE.AND P4, PT, R4, R22, PT ;  /* 0x000000160400720c */ /* 0x000fe40003f86270 */
[----:B------:R-:W-:Y:S02]  /*0290*/  VIMNMX R5, PT, PT, R12, R99, !PT ;  /* 0x000000630c057248 */ /* 0x000fe40007fe0100 */
[----:B------:R-:W-:-:S02]  /*02a0*/  LEA.HI.X.SX32 R8, R19, RZ, 0x1, P1 ;  /* 0x000000ff13087211 */ /* 0x000fc400008f0eff */
[----:B------:R-:W-:Y:S02]  /*02b0*/  LEA R4, P6, R7, UR4, 0x2 ;  /* 0x0000000407047c11 */ /* 0x000fe4000f8c10ff */
[-C--:B------:R-:W-:Y:S02]  /*02c0*/  ISETP.GE.AND P1, PT, R5, R22.reuse, PT ;  /* 0x000000160500720c */ /* 0x080fe40003f26270 */
[-C--:B------:R-:W-:Y:S02]  /*02d0*/  VIMNMX R6, PT, PT, R11, R99.reuse, !PT ;  /* 0x000000630b067248 */ /* 0x080fe40007fe0100 */
[----:B------:R-:W-:Y:S02]  /*02e0*/  LEA.HI.X R5, R7, UR5, R8, 0x2, P6 ;  /* 0x0000000507057c11 */ /* 0x000fe4000b0f1408 */
[----:B------:R-:W1:Y:S01]  /*02f0*/  @!P2 LDC.64 R8, c[0x0][0x380] ;  /* 0x0000e000ff08ab82 */ /* 0x000e620000000a00 */
[----:B------:R-:W-:Y:S02]  /*0300*/  ISETP.GE.AND P5, PT, R6, R22, PT ;  /* 0x000000160600720c */ /* 0x000fe40003fa6270 */
[----:B------:R-:W-:-:S02]  /*0310*/  VIMNMX R6, PT, PT, R13, R99, !PT ;  /* 0x000000630d067248 */ /* 0x000fc40007fe0100 */
[-C--:B------:R-:W-:Y:S02]  /*0320*/  VIMNMX R7, PT, PT, R14, R99.reuse, !PT ;  /* 0x000000630e077248 */ /* 0x080fe40007fe0100 */
[----:B------:R-:W-:Y:S01]  /*0330*/  VIMNMX R18, PT, PT, R15, R99, !PT ;  /* 0x000000630f127248 */ /* 0x000fe20007fe0100 */
[----:B0-----:R-:W-:Y:S01]  /*0340*/  @!P0 IMAD.WIDE R2, R21, 0x4, R2 ;  /* 0x0000000415028825 */ /* 0x001fe200078e0202 */
[----:B------:R-:W-:Y:S02]  /*0350*/  IADD3 R20, P6, PT, R98, R17, RZ ;  /* 0x0000001162147210 */ /* 0x000fe40007fde0ff */
[----:B------:R-:W-:Y:S02]  /*0360*/  IADD3 R16, PT, PT, R16, 0x10, RZ ;  /* 0x0000001010107810 */ /* 0x000fe40007ffe0ff */
[----:B------:R0:W-:Y:S01]  /*0370*/  @!P0 STG.E desc[UR6][R2.64], RZ ;  /* 0x000000ff02008986 */ /* 0x0001e2000c101906 */
[-C--:B------:R-:W-:Y:S02]  /*0380*/  ISETP.GE.AND P0, PT, R6, R22.reuse, PT ;  /* 0x000000160600720c */ /* 0x080fe40003f06270 */
[----:B------:R-:W-:Y:S01]  /*0390*/  LEA.HI.X.SX32 R23, R17, RZ, 0x1, P6 ;  /* 0x000000ff11177211 */ /* 0x000fe200030f0eff */
[----:B------:R2:W-:Y:S01]  /*03a0*/  @!P3 STG.E desc[UR6][R4.64+0x40], RZ ;  /* 0x000040ff0400b986 */ /* 0x0005e2000c101906 */
[-C--:B------:R-:W-:Y:S01]  /*03b0*/  ISETP.GE.AND P3, PT, R7, R22.reuse, PT ;  /* 0x000000160700720c */ /* 0x080fe20003f66270 */
[----:B------:R-:W-:Y:S01]  /*03c0*/  IMAD R17, R22, 0x10, R17 ;  /* 0x0000001016117824 */ /* 0x000fe200078e0211 */
[----:B------:R-:W-:Y:S01]  /*03d0*/  LEA R6, P6, R20, UR4, 0x2 ;  /* 0x0000000414067c11 */ /* 0x000fe2000f8c10ff */
[----:B------:R2:W-:Y:S01]  /*03e0*/  @!P4 STG.E desc[UR6][R4.64+0x20], RZ ;  /* 0x000020ff0400c986 */ /* 0x0005e2000c101906 */
[----:B------:R-:W-:-:S02]  /*03f0*/  ISETP.GE.AND P4, PT, R18, R22, PT ;  /* 0x000000161200720c */ /* 0x000fc40003f86270 */
[-C--:B0-----:R-:W-:Y:S01]  /*0400*/  VIMNMX R2, PT, PT, R0, R25.reuse, !PT ;  /* 0x0000001900027248 */ /* 0x081fe20007fe0100 */
[----:B------:R2:W-:Y:S01]  /*0410*/  @!P5 STG.E desc[UR6][R4.64+0x60], RZ ;  /* 0x000060ff0400d986 */ /* 0x0005e2000c101906 */
[-C--:B------:R-:W-:Y:S02]  /*0420*/  VIMNMX R3, PT, PT, R10, R25.reuse, !PT ;  /* 0x000000190a037248 */ /* 0x080fe40007fe0100 */
[-C--:B------:R-:W-:Y:S01]  /*0430*/  ISETP.GE.AND P5, PT, R2, R22.reuse, PT ;  /* 0x000000160200720c */ /* 0x080fe20003fa6270 */
[----:B------:R2:W-:Y:S01]  /*0440*/  @!P1 STG.E desc[UR6][R4.64+0x80], RZ ;  /* 0x000080ff04009986 */ /* 0x0005e2000c101906 */
[----:B------:R-:W-:Y:S02]  /*0450*/  ISETP.GE.AND P1, PT, R3, R22, PT ;  /* 0x000000160300720c */ /* 0x000fe40003f26270 */
[-C--:B------:R-:W-:Y:S01]  /*0460*/  VIMNMX R2, PT, PT, R11, R25.reuse, !PT ;  /* 0x000000190b027248 */ /* 0x080fe20007fe0100 */
[----:B------:R2:W-:Y:S01]  /*0470*/  @!P0 STG.E desc[UR6][R4.64+0xa0], RZ ;  /* 0x0000a0ff04008986 */ /* 0x0005e2000c101906 */
[----:B------:R-:W-:-:S02]  /*0480*/  VIMNMX R3, PT, PT, R12, R25, !PT ;  /* 0x000000190c037248 */ /* 0x000fc40007fe0100 */
[-C--:B------:R-:W-:Y:S01]  /*0490*/  ISETP.GE.AND P0, PT, R2, R22.reuse, PT ;  /* 0x000000160200720c */ /* 0x080fe20003f06270 */
[----:B------:R2:W-:Y:S01]  /*04a0*/  @!P3 STG.E desc[UR6][R4.64+0xc0], RZ ;  /* 0x0000c0ff0400b986 */ /* 0x0005e2000c101906 */
[----:B------:R-:W-:Y:S01]  /*04b0*/  ISETP.GE.AND P3, PT, R3, R22, PT ;  /* 0x000000160300720c */ /* 0x000fe20003f66270 */
[----:B-1----:R-:W-:Y:S01]  /*04c0*/  @!P2 IMAD.WIDE R2, R101, 0x4, R8 ;  /* 0x000000046502a825 */ /* 0x002fe200078e0208 */
[----:B------:R-:W-:Y:S01]  /*04d0*/  LEA.HI.X R7, R20, UR5, R23, 0x2, P6 ;  /* 0x0000000514077c11 */ /* 0x000fe2000b0f1417 */
[----:B------:R2:W-:Y:S01]  /*04e0*/  @!P4 STG.E desc[UR6][R4.64+0xe0], RZ ;  /* 0x0000e0ff0400c986 */ /* 0x0005e2000c101906 */
[-C--:B------:R-:W-:Y:S02]  /*04f0*/  VIMNMX R18, PT, PT, R13, R25.reuse, !PT ;  /* 0x000000190d127248 */ /* 0x080fe40007fe0100 */
[-C--:B------:R-:W-:Y:S01]  /*0500*/  VIMNMX R8, PT, PT, R14, R25.reuse, !PT ;  /* 0x000000190e087248 */ /* 0x080fe20007fe0100 */
[----:B------:R2:W-:Y:S01]  /*0510*/  @!P2 STG.E desc[UR6][R2.64], RZ ;  /* 0x000000ff0200a986 */ /* 0x0005e2000c101906 */
[----:B------:R-:W-:-:S02]  /*0520*/  VIMNMX R9, PT, PT, R15, R25, !PT ;  /* 0x000000190f097248 */ /* 0x000fc40007fe0100 */
[-C--:B------:R-:W-:Y:S01]  /*0530*/  ISETP.GE.AND P4, PT, R18, R22.reuse, PT ;  /* 0x000000161200720c */ /* 0x080fe20003f86270 */
[----:B------:R2:W-:Y:S01]  /*0540*/  @!P5 STG.E desc[UR6][R6.64+0x20], RZ ;  /* 0x000020ff0600d986 */ /* 0x0005e2000c101906 */
[-C--:B------:R-:W-:Y:S02]  /*0550*/  ISETP.GE.AND P6, PT, R8, R22.reuse, PT ;  /* 0x000000160800720c */ /* 0x080fe40003fc6270 */
[----:B------:R-:W-:Y:S01]  /*0560*/  ISETP.GE.AND P2, PT, R9, R22, PT ;  /* 0x000000160900720c */ /* 0x000fe20003f46270 */
[----:B------:R2:W-:Y:S01]  /*0570*/  @!P1 STG.E desc[UR6][R6.64+0x40], RZ ;  /* 0x000040ff06009986 */ /* 0x0005e2000c101906 */
[----:B------:R-:W-:Y:S02]  /*0580*/  ISETP.NE.AND P5, PT, R16, 0x48, PT ;  /* 0x000000481000780c */ /* 0x000fe40003fa5270 */
[C---:B------:R-:W-:Y:S01]  /*0590*/  LEA R101, R22.reuse, R101, 0x4 ;  /* 0x0000006516657211 */ /* 0x040fe200078e20ff */
[----:B------:R2:W-:Y:S01]  /*05a0*/  @!P0 STG.E desc[UR6][R6.64+0x60], RZ ;  /* 0x000060ff06008986 */ /* 0x0005e2000c101906 */
[----:B------:R-:W-:-:S02]  /*05b0*/  LEA R19, R22, R19, 0x4 ;  /* 0x0000001316137211 */ /* 0x000fc400078e20ff */
[----:B------:R-:W-:Y:S01]  /*05c0*/  LEA R21, R22, R21, 0x4 ;  /* 0x0000001516157211 */ /* 0x000fe200078e20ff */
[----:B------:R2:W-:Y:S04]  /*05d0*/  @!P3 STG.E desc[UR6][R6.64+0x80], RZ ;  /* 0x000080ff0600b986 */ /* 0x0005e8000c101906 */
[----:B------:R2:W-:Y:S04]  /*05e0*/  @!P4 STG.E desc[UR6][R6.64+0xa0], RZ ;  /* 0x0000a0ff0600c986 */ /* 0x0005e8000c101906 */
[----:B------:R2:W-:Y:S04]  /*05f0*/  @!P6 STG.E desc[UR6][R6.64+0xc0], RZ ;  /* 0x0000c0ff0600e986 */ /* 0x0005e8000c101906 */
[----:B------:R2:W-:Y:S01]  /*0600*/  @!P2 STG.E desc[UR6][R6.64+0xe0], RZ ;  /* 0x0000e0ff0600a986 */ /* 0x0005e2000c101906 */
[----:B------:R-:W-:Y:S05]  /*0610*/  @!P5 EXIT ;  /* 0x000000000000d94d */ /* 0x000fea0003800000 */
[----:B------:R-:W-:Y:S01]  /*0620*/  VIADD R99, R99, 0x10 ;  /* 0x0000001063637836 */ /* 0x000fe20000000000 */
[----:B------:R-:W-:Y:S06]  /*0630*/  BRA `(.L_x_1) ;  /* 0xfffffff800e87947 */ /* 0x000fec000383ffff */
.L_x_0:
[----:B------:R-:W0:Y:S01]  /*0640*/  LDCU UR4, c[0x0][0x394] ;  /* 0x00007280ff0477ac */ /* 0x000e220008000800 */
[----:B------:R-:W1:Y:S01]  /*0650*/  LDC R41, c[0x0][0x390] ;  /* 0x0000e400ff297b82 */ /* 0x000e620000000800 */
[----:B------:R-:W-:Y:S01]  /*0660*/  HFMA2 R0, -RZ, RZ, 0, 0 ;  /* 0x00000000ff007431 */ /* 0x000fe200000001ff */
[----:B------:R-:W-:Y:S02]  /*0670*/  CS2R R96, SRZ ;  /* 0x0000000000607805 */ /* 0x000fe4000001ff00 */
[----:B------:R-:W-:Y:S02]  /*0680*/  CS2R R92, SRZ ;  /* 0x00000000005c7805 */ /* 0x000fe4000001ff00 */
[----:B------:R-:W-:Y:S02]  /*0690*/  CS2R R90, SRZ ;  /* 0x00000000005a7805 */ /* 0x000fe4000001ff00 */
[----:B------:R-:W-:Y:S02]  /*06a0*/  CS2R R94, SRZ ;  /* 0x00000000005e7805 */ /* 0x000fe4000001ff00 */
[----:B------:R-:W-:-:S02]  /*06b0*/  CS2R R84, SRZ ;  /* 0x0000000000547805 */ /* 0x000fc4000001ff00 */
[----:B------:R-:W-:Y:S02]  /*06c0*/  CS2R R88, SRZ ;  /* 0x0000000000587805 */ /* 0x000fe4000001ff00 */
        /* <DEDUP_REMOVED lines=8> */
[----:B------:R-:W-:Y:S01]  /*0750*/  CS2R R70, SRZ ;  /* 0x0000000000467805 */ /* 0x000fe2000001ff00 */
[----:B0-----:R-:W-:Y:S01]  /*0760*/  UISETP.GE.AND UP0, UPT, UR4, 0x1, UPT ;  /* 0x000000010400788c */ /* 0x001fe2000bf06270 */
        /* <DEDUP_REMOVED lines=12> */
[----:B------:R-:W-:Y:S02]  /*0830*/  MOV R40, RZ ;  /* 0x000000ff00287202 */ /* 0x000fe40000000f00 */
[----:B------:R-:W-:-:S02]  /*0840*/  CS2R R46, SRZ ;  /* 0x00000000002e7805 */ /* 0x000fc4000001ff00 */
[----:B------:R-:W-:Y:S02]  /*0850*/  CS2R R38, SRZ ;  /* 0x0000000000267805 */ /* 0x000fe4000001ff00 */
[----:B------:R-:W-:Y:S02]  /*0860*/  CS2R R36, SRZ ;  /* 0x0000000000247805 */ /* 0x000fe4000001ff00 */
[----:B------:R-:W-:Y:S01]  /*0870*/  CS2R R34, SRZ ;  /* 0x0000000000227805 */ /* 0x000fe2000001ff00 */
[----:B-1----:R-:W-:Y:S06]  /*0880*/  BRA.U !UP0, `(.L_x_2) ;  /* 0x0000002d08747547 */ /* 0x002fec000b800000 */
[----:B------:R-:W-:Y:S01]  /*0890*/  LEA R102, R100, R99, 0x6 ;  /* 0x0000006364667211 */ /* 0x000fe200078e30ff */
[----:B------:R-:W-:Y:S01]  /*08a0*/  IMAD.MOV.U32 R97, RZ, RZ, RZ ;  /* 0x000000ffff617224 */ /* 0x000fe200078e00ff */
[----:B------:R-:W0:Y:S03]  /*08b0*/  LDCU.64 UR8, c[0x0][0x388] ;  /* 0x00007100ff0877ac */ /* 0x000e260008000a00 */
[----:B------:R-:W-:Y:S01]  /*08c0*/  IMAD R102, R102, UR4, RZ ;  /* 0x0000000466667c24 */ /* 0x000fe2000f8e02ff */
[----:B------:R-:W-:-:S06]  /*08d0*/  UMOV UR4, URZ ;  /* 0x000000ff00047c82 */ /* 0x000fcc0008000000 */
.L_x_3:
[----:B------:R-:W1:Y:S01]  /*08e0*/  LDC R103, c[0x0][0x394] ;  /* 0x0000e500ff677b82 */ /* 0x000e620000000800 */
[----:B------:R-:W2:Y:S01]  /*08f0*/  S2R R100, SR_CTAID.Y ;  /* 0x0000000000647919 */ /* 0x000ea20000002600 */
[----:B------:R-:W-:Y:S01]  /*0900*/  UIADD3 UR5, UPT, UPT, UR4, 0x1, URZ ;  /* 0x0000000104057890 */ /* 0x000fe2000fffe0ff */
[----:B------:R-:W2:Y:S01]  /*0910*/  S2R R99, SR_TID.Y ;  /* 0x0000000000637919 */ /* 0x000ea20000002200 */
[----:B------:R-:W3:Y:S01]  /*0920*/  S2R R101, SR_CTAID.X ;  /* 0x0000000000657919 */ /* 0x000ee20000002500 */
[----:B------:R-:W3:Y:S01]  /*0930*/  S2R R98, SR_TID.X ;  /* 0x0000000000627919 */ /* 0x000ee20000002100 */
[C---:B-1----:R-:W-:Y:S01]  /*0940*/  ISETP.LE.AND P2, PT, R103.reuse, UR4, PT ;  /* 0x0000000467007c0c */ /* 0x042fe2000bf43270 */
[C---:B------:R-:W-:Y:S01]  /*0950*/  IMAD.SHL.U32 R2, R103.reuse, 0x20, RZ ;  /* 0x0000002067027824 */ /* 0x040fe200078e00ff */
[C---:B------:R-:W-:Y:S02]  /*0960*/  LEA R18, R103.reuse, R102, 0x4 ;  /* 0x0000006667127211 */ /* 0x040fe400078e20ff */
[----:B------:R-:W-:-:S02]  /*0970*/  SHF.L.U32 R8, R103, 0x4, RZ ;  /* 0x0000000467087819 */ /* 0x000fc400000006ff */
[C---:B------:R-:W-:Y:S02]  /*0980*/  LEA R32, R103.reuse, R18, 0x3 ;  /* 0x0000001267207211 */ /* 0x040fe400078e18ff */
[C---:B------:R-:W-:Y:S02]  /*0990*/  SHF.L.U32 R4, R103.reuse, 0x3, RZ ;  /* 0x0000000367047819 */ /* 0x040fe400000006ff */
[C---:B------:R-:W-:Y:S02]  /*09a0*/  LEA R6, R103.reuse, R102, 0x3 ;  /* 0x0000006667067211 */ /* 0x040fe400078e18ff */
[----:B------:R-:W-:Y:S01]  /*09b0*/  ISETP.LE.AND P0, PT, R103, UR5, PT ;  /* 0x0000000567007c0c */ /* 0x000fe2000bf03270 */
[----:B------:R-:W1:Y:S01]  /*09c0*/  @!P2 LDC.64 R14, c[0x0][0x388] ;  /* 0x0000e200ff0eab82 */ /* 0x000e620000000a00 */
[-C--:B--2---:R-:W-:Y:S01]  /*09d0*/  LEA R3, R100, R99.reuse, 0x6 ;  /* 0x0000006364037211 */ /* 0x084fe200078e30ff */
[----:B------:R-:W-:Y:S01]  /*09e0*/  @!P2 VIADD R19, R6, UR4 ;  /* 0x000000040613ac36 */ /* 0x000fe20008000000 */
[----:B------:R-:W-:-:S02]  /*09f0*/  @!P2 LEA R128, R100, R99, 0x6 ;  /* 0x000000636480a211 */ /* 0x000fc400078e30ff */
[----:B------:R-:W-:Y:S01]  /*0a00*/  IADD3 R7, P1, PT, R6, UR4, RZ ;  /* 0x0000000406077c10 */ /* 0x000fe2000ff3e0ff */
[-C--:B------:R-:W-:Y:S01]  /*0a10*/  IMAD R132, R3, R103.reuse, R2 ;  /* 0x0000006703847224 */ /* 0x080fe200078e0202 */
[----:B------:R-:W-:Y:S01]  /*0a20*/  IADD3 R3, P4, PT, R32, UR4, RZ ;  /* 0x0000000420037c10 */ /* 0x000fe2000ff9e0ff */
[C---:B---3--:R-:W-:Y:S01]  /*0a30*/  @!P2 IMAD R120, R101.reuse, 0x40, R98 ;  /* 0x000000406578a824 */ /* 0x048fe200078e0262 */
[-C--:B------:R-:W-:Y:S01]  /*0a40*/  LEA R5, R101, R98.reuse, 0x6 ;  /* 0x0000006265057211 */ /* 0x080fe200078e30ff */
[-C--:B------:R-:W-:Y:S01]  /*0a50*/  @!P2 IMAD R128, R128, R103.reuse, R2 ;  /* 0x000000678080a224 */ /* 0x080fe200078e0202 */
[----:B------:R-:W-:Y:S01]  /*0a60*/  IADD3.X R10, PT, PT, RZ, RZ, RZ, P1, !PT ;  /* 0x000000ffff0a7210 */ /* 0x000fe20000ffe4ff */
[-C--:B------:R-:W-:Y:S01]  /*0a70*/  @!P2 IMAD R120, R120, R103.reuse, R4 ;  /* 0x000000677878a224 */ /* 0x080fe200078e0204 */
[----:B0-----:R-:W-:Y:S01]  /*0a80*/  LEA R30, P1, R7, UR8, 0x2 ;  /* 0x00000008071e7c11 */ /* 0x001fe2000f8210ff */
[-C--:B------:R-:W-:Y:S01]  /*0a90*/  IMAD R114, R5, R103.reuse, R8 ;  /* 0x0000006705727224 */ /* 0x080fe200078e0208 */
[----:B------:R-:W-:Y:S01]  /*0aa0*/  @!P0 LEA R12, R101, R98, 0x6 ;  /* 0x00000062650c8211 */ /* 0x000fe200078e30ff */
[-C--:B------:R-:W-:Y:S01]  /*0ab0*/  IMAD R124, R5, R103.reuse, R2 ;  /* 0x00000067057c7224 */ /* 0x080fe200078e0202 */
[----:B------:R-:W-:Y:S01]  /*0ac0*/  LEA.HI.X R31, R7, UR9, R10, 0x2, P1 ;  /* 0x00000009071f7c11 */ /* 0x000fe200088f140a */
[----:B------:R-:W-:Y:S01]  /*0ad0*/  IMAD R9, R5, R103, R4 ;  /* 0x0000006705097224 */ /* 0x000fe200078e0204 */
[----:B------:R-:W-:Y:S01]  /*0ae0*/  IADD3 R5, P3, PT, R18, UR4, RZ ;  /* 0x0000000412057c10 */ /* 0x000fe2000ff7e0ff */
[----:B------:R-:W-:Y:S01]  /*0af0*/  IMAD R123, R103, 0x8, R124 ;  /* 0x00000008677b7824 */ /* 0x000fe200078e027c */
[----:B------:R-:W-:Y:S01]  /*0b00*/  IADD3.X R4, PT, PT, RZ, RZ, RZ, P4, !PT ;  /* 0x000000ffff047210 */ /* 0x000fe200027fe4ff */
[----:B------:R-:W0:Y:S01]  /*0b10*/  @!P2 LDC.64 R16, c[0x0][0x388] ;  /* 0x0000e200ff10ab82 */ /* 0x000e220000000a00 */
[----:B------:R-:W-:-:S02]  /*0b20*/  LEA R2, P4, R3, UR8, 0x2 ;  /* 0x0000000803027c11 */ /* 0x000fc4000f8810ff */
[----:B------:R-:W-:Y:S02]  /*0b30*/  IADD3.X R8, PT, PT, RZ, RZ, RZ, P3, !PT ;  /* 0x000000ffff087210 */ /* 0x000fe40001ffe4ff */
[----:B------:R-:W-:Y:S02]  /*0b40*/  LEA R28, P3, R5, UR8, 0x2 ;  /* 0x00000008051c7c11 */ /* 0x000fe4000f8610ff */
[----:B------:R-:W-:Y:S01]  /*0b50*/  LEA.HI.X R3, R3, UR9, R4, 0x2, P4 ;  /* 0x0000000903037c11 */ /* 0x000fe2000a0f1404 */
[----:B------:R-:W2:Y:S01]  /*0b60*/  @!P2 LDC.64 R108, c[0x0][0x388] ;  /* 0x0000e200ff6cab82 */ /* 0x000ea20000000a00 */
[----:B------:R-:W-:Y:S02]  /*0b70*/  IADD3 R4, P4, PT, R124, UR4, RZ ;  /* 0x000000047c047c10 */ /* 0x000fe4000ff9e0ff */
[----:B------:R-:W-:Y:S02]  /*0b80*/  LEA.HI.X R29, R5, UR9, R8, 0x2, P3 ;  /* 0x00000009051d7c11 */ /* 0x000fe400098f1408 */
[----:B------:R-:W-:-:S02]  /*0b90*/  IADD3.X R5, PT, PT, RZ, RZ, RZ, P4, !PT ;  /* 0x000000ffff057210 */ /* 0x000fc400027fe4ff */
[C---:B------:R-:W-:Y:S01]  /*0ba0*/  LEA R22, P4, R4.reuse, UR8, 0x2 ;  /* 0x0000000804167c11 */ /* 0x040fe2000f8810ff */
[----:B------:R-:W3:Y:S01]  /*0bb0*/  @!P2 LDC.64 R112, c[0x0][0x388] ;  /* 0x0000e200ff70ab82 */ /* 0x000ee20000000a00 */
[----:B------:R-:W-:Y:S02]  /*0bc0*/  IADD3 R9, P1, PT, R9, UR4, RZ ;  /* 0x0000000409097c10 */ /* 0x000fe4000ff3e0ff */
[----:B------:R-:W-:Y:S02]  /*0bd0*/  LEA.HI.X R23, R4, UR9, R5, 0x2, P4 ;  /* 0x0000000904177c11 */ /* 0x000fe4000a0f1405 */
[----:B------:R-:W-:Y:S01]  /*0be0*/  IADD3 R7, P3, PT, R114, UR4, RZ ;  /* 0x0000000472077c10 */ /* 0x000fe2000ff7e0ff */
[----:B------:R-:W-:Y:S01]  /*0bf0*/  IMAD.X R10, RZ, RZ, RZ, P1 ;  /* 0x000000ffff0a7224 */ /* 0x000fe200008e06ff */
[----:B------:R-:W-:Y:S01]  /*0c00*/  LEA R20, P1, R9, UR8, 0x2 ;  /* 0x0000000809147c11 */ /* 0x000fe2000f8210ff */
[----:B------:R-:W4:Y:S01]  /*0c10*/  @!P2 LDC.64 R4, c[0x0][0x388] ;  /* 0x0000e200ff04ab82 */ /* 0x000f220000000a00 */
[----:B------:R-:W-:-:S02]  /*0c20*/  IADD3.X R8, PT, PT, RZ, RZ, RZ, P3, !PT ;  /* 0x000000ffff087210 */ /* 0x000fc40001ffe4ff */
[----:B------:R-:W-:Y:S02]  /*0c30*/  LEA R24, P3, R7, UR8, 0x2 ;  /* 0x0000000807187c11 */ /* 0x000fe4000f8610ff */
[----:B------:R-:W-:Y:S02]  /*0c40*/  LEA.HI.X R21, R9, UR9, R10, 0x2, P1 ;  /* 0x0000000909157c11 */ /* 0x000fe400088f140a */
[----:B------:R-:W-:Y:S01]  /*0c50*/  IADD3 R9, P4, PT, R123, UR4, RZ ;  /* 0x000000047b097c10 */ /* 0x000fe2000ff9e0ff */
[----:B------:R-:W5:Y:S01]  /*0c60*/  @!P2 LDC.64 R116, c[0x0][0x388] ;  /* 0x0000e200ff74ab82 */ /* 0x000f620000000a00 */
[----:B------:R-:W-:Y:S01]  /*0c70*/  LEA.HI.X R25, R7, UR9, R8, 0x2, P3 ;  /* 0x0000000907197c11 */ /* 0x000fe200098f1408 */
[----:B------:R-:W-:Y:S01]  /*0c80*/  @!P0 IMAD R7, R12, R103, RZ ;  /* 0x000000670c078224 */ /* 0x000fe200078e02ff */
[----:B------:R-:W-:Y:S02]  /*0c90*/  IADD3.X R26, PT, PT, RZ, RZ, RZ, P4, !PT ;  /* 0x000000ffff1a7210 */ /* 0x000fe400027fe4ff */
[----:B------:R-:W-:-:S02]  /*0ca0*/  LEA R8, P4, R9, UR8, 0x2 ;  /* 0x0000000809087c11 */ /* 0x000fc4000f8810ff */
[----:B------:R-:W-:Y:S01]  /*0cb0*/  LEA R122, R103, R114, 0x3 ;  /* 0x00000072677a7211 */ /* 0x000fe200078e18ff */
[----:B------:R-:W5:Y:S01]  /*0cc0*/  @!P2 LDC.64 R110, c[0x0][0x388] ;  /* 0x0000e200ff6eab82 */ /* 0x000f620000000a00 */
[----:B------:R-:W-:Y:S02]  /*0cd0*/  @!P0 IADD3 R7, P1, PT, R7, UR4, RZ ;  /* 0x0000000407078c10 */ /* 0x000fe4000ff3e0ff */
[----:B------:R-:W-:Y:S02]  /*0ce0*/  LEA.HI.X R9, R9, UR9, R26, 0x2, P4 ;  /* 0x0000000909097c11 */ /* 0x000fe4000a0f141a */
[----:B------:R-:W-:Y:S02]  /*0cf0*/  @!P2 IADD3 R33, PT, PT, R18, UR4, RZ ;  /* 0x000000041221ac10 */ /* 0x000fe4000fffe0ff */
[----:B------:R-:W-:Y:S01]  /*0d00*/  IADD3 R11, P3, PT, R122, UR4, RZ ;  /* 0x000000047a0b7c10 */ /* 0x000fe2000ff7e0ff */
[----:B------:R-:W2:Y:S01]  /*0d10*/  @!P2 LDC.64 R26, c[0x0][0x388] ;  /* 0x0000e200ff1aab82 */ /* 0x000ea20000000a00 */
[----:B------:R-:W-:Y:S01]  /*0d20*/  @!P0 IADD3.X R106, PT, PT, RZ, RZ, RZ, P1, !PT ;  /* 0x000000ffff6a8210 */ /* 0x000fe20000ffe4ff */
[----:B----4-:R-:W-:Y:S01]  /*0d30*/  @!P2 IMAD.WIDE.U32 R4, R19, 0x4, R4 ;  /* 0x000000041304a825 */ /* 0x010fe200078e0004 */
[----:B------:R-:W-:-:S02]  /*0d40*/  @!P0 LEA R12, P1, R7, UR8, 0x2 ;  /* 0x00000008070c8c11 */ /* 0x000fc4000f8210ff */
[----:B------:R-:W-:Y:S01]  /*0d50*/  LEA R130, R103, R124, 0x4 ;  /* 0x0000007c67827211 */ /* 0x000fe200078e20ff */
[----:B-1----:R-:W-:Y:S01]  /*0d60*/  @!P2 IMAD.WIDE.U32 R14, R33, 0x4, R14 ;  /* 0x00000004210ea825 */ /* 0x002fe200078e000e */
[----:B------:R-:W-:Y:S01]  /*0d70*/  IADD3.X R104, PT, PT, RZ, RZ, RZ, P3, !PT ;  /* 0x000000ffff687210 */ /* 0x000fe20001ffe4ff */
[----:B------:R-:W1:Y:S01]  /*0d80*/  @!P2 LDC.64 R18, c[0x0][0x388] ;  /* 0x0000e200ff12ab82 */ /* 0x000e620000000a00 */
[----:B------:R-:W-:Y:S02]  /*0d90*/  @!P2 IADD3 R107, PT, PT, R32, UR4, RZ ;  /* 0x00000004206bac10 */ /* 0x000fe4000fffe0ff */
[----:B------:R-:W-:Y:S02]  /*0da0*/  LEA R10, P3, R11, UR8, 0x2 ;  /* 0x000000080b0a7c11 */ /* 0x000fe4000f8610ff */
[----:B------:R-:W-:Y:S02]  /*0db0*/  @!P0 LEA.HI.X R13, R7, UR9, R106, 0x2, P1 ;  /* 0x00000009070d8c11 */ /* 0x000fe400088f146a */
[----:B------:R-:W-:Y:S01]  /*0dc0*/  IADD3 R7, P1, PT, R130, UR4, RZ ;  /* 0x0000000482077c10 */ /* 0x000fe2000ff3e0ff */
[----:B------:R-:W4:Y:S01]  /*0dd0*/  @!P2 LDC.64 R32, c[0x0][0x388] ;  /* 0x0000e200ff20ab82 */ /* 0x000f220000000a00 */
[----:B------:R-:W-:Y:S01]  /*0de0*/  @!P2 LEA R118, R101, R98, 0x6 ;  /* 0x000000626576a211 */ /* 0x000fe200078e30ff */
[----:B0-----:R-:W-:Y:S01]  /*0df0*/  @!P2 IMAD.WIDE.U32 R16, R107, 0x4, R16 ;  /* 0x000000046b10a825 */ /* 0x001fe200078e0010 */
[----:B------:R-:W-:-:S02]  /*0e00*/  LEA.HI.X R11, R11, UR9, R104, 0x2, P3 ;  /* 0x000000090b0b7c11 */ /* 0x000fc400098f1468 */
[----:B------:R-:W-:Y:S01]  /*0e10*/  IADD3.X R104, PT, PT, RZ, RZ, RZ, P1, !PT ;  /* 0x000000ffff687210 */ /* 0x000fe20000ffe4ff */
[----:B------:R-:W-:Y:S01]  /*0e20*/  @!P2 IMAD R107, R118, R103, UR4 ;  /* 0x00000004766bae24 */ /* 0x000fe2000f8e0267 */
[C---:B------:R-:W-:Y:S01]  /*0e30*/  LEA R6, P1, R7.reuse, UR8, 0x2 ;  /* 0x0000000807067c11 */ /* 0x040fe2000f8210ff */
[----:B------:R-:W0:Y:S01]  /*0e40*/  @!P2 LDC.64 R118, c[0x0][0x388] ;  /* 0x0000e200ff76ab82 */ /* 0x000e220000000a00 */
[----:B------:R-:W-:Y:S02]  /*0e50*/  @!P2 IADD3 R121, PT, PT, R114, UR4, RZ ;  /* 0x000000047279ac10 */ /* 0x000fe4000fffe0ff */
[----:B------:R-:W-:Y:S02]  /*0e60*/  LEA.HI.X R7, R7, UR9, R104, 0x2, P1 ;  /* 0x0000000907077c11 */ /* 0x000fe400088f1468 */
[----:B------:R-:W-:Y:S02]  /*0e70*/  CS2R R104, SRZ ;  /* 0x0000000000687805 */ /* 0x000fe4000001ff00 */
[C---:B------:R-:W-:Y:S01]  /*0e80*/  LEA R126, R103.reuse, R102, 0x5 ;  /* 0x00000066677e7211 */ /* 0x040fe200078e28ff */
[----:B------:R-:W0:Y:S03]  /*0e90*/  @!P2 LDC.64 R114, c[0x0][0x388] ;  /* 0x0000e200ff72ab82 */ /* 0x000e260000000a00 */
[----:B------:R2:W5:Y:S04]  /*0ea0*/  @!P2 LDG.E R104, desc[UR6][R4.64] ;  /* 0x000000060468a981 */ /* 0x000568000c1e1900 */
[----:B------:R3:W5:Y:S01]  /*0eb0*/  @!P2 LDG.E R105, desc[UR6][R14.64] ;  /* 0x000000060e69a981 */ /* 0x000762000c1e1900 */
[----:B------:R-:W-:Y:S01]  /*0ec0*/  LEA R127, R103, R130, 0x3 ;  /* 0x00000082677f7211 */ /* 0x000fe200078e18ff */
[----:B------:R-:W-:-:S02]  /*0ed0*/  IMAD.MOV.U32 R106, RZ, RZ, RZ ;  /* 0x000000ffff6a7224 */ /* 0x000fc400078e00ff */
[----:B--2---:R-:W-:Y:S01]  /*0ee0*/  @!P2 IMAD.WIDE.U32 R4, R107, 0x4, R26 ;  /* 0x000000046b04a825 */ /* 0x004fe200078e001a */
[----:B------:R-:W-:-:S03]  /*0ef0*/  @!P2 IADD3 R123, PT, PT, R123, UR4, RZ ;  /* 0x000000047b7bac10 */ /* 0x000fc6000fffe0ff */
[----:B------:R2:W5:Y:S01]  /*0f00*/  @!P2 LDG.E R106, desc[UR6][R16.64] ;  /* 0x00000006106aa981 */ /* 0x000562000c1e1900 */
[----:B------:R-:W-:Y:S01]  /*0f10*/  HFMA2 R107, -RZ, RZ, 0, 0 ;  /* 0x00000000ff6b7431 */ /* 0x000fe200000001ff */
[----:B---3--:R-:W-:Y:S01]  /*0f20*/  @!P2 IADD3 R15, PT, PT, R126, UR4, RZ ;  /* 0x000000047e0fac10 */ /* 0x008fe2000fffe0ff */
[----:B------:R-:W-:Y:S01]  /*0f30*/  @!P2 IMAD.WIDE.U32 R26, R121, 0x4, R108 ;  /* 0x00000004791aa825 */ /* 0x000fe200078e006c */
[----:B------:R-:W-:Y:S02]  /*0f40*/  @!P2 IADD3 R121, PT, PT, R124, UR4, RZ ;  /* 0x000000047c79ac10 */ /* 0x000fe4000fffe0ff */
[----:B------:R-:W3:Y:S01]  /*0f50*/  @!P2 LDC.64 R124, c[0x0][0x388] ;  /* 0x0000e200ff7cab82 */ /* 0x000ee20000000a00 */
[----:B------:R-:W-:Y:S01]  /*0f60*/  @!P2 VIADD R109, R120, UR4 ;  /* 0x00000004786dac36 */ /* 0x000fe20008000000 */
[----:B------:R-:W-:Y:S01]  /*0f70*/  MOV R108, RZ ;  /* 0x000000ff006c7202 */ /* 0x000fe20000000f00 */
[----:B-1----:R-:W-:Y:S01]  /*0f80*/  @!P2 IMAD.WIDE.U32 R14, R15, 0x4, R18 ;  /* 0x000000040f0ea825 */ /* 0x002fe200078e0012 */
[----:B--2---:R-:W-:Y:S01]  /*0f90*/  @!P2 IADD3 R17, PT, PT, R122, UR4, RZ ;  /* 0x000000047a11ac10 */ /* 0x004fe2000fffe0ff */
[----:B------:R1:W2:Y:S02]  /*0fa0*/  @!P2 LDG.E R107, desc[UR6][R26.64] ;  /* 0x000000061a6ba981 */ /* 0x0002a4000c1e1900 */
[----:B----4-:R-:W-:Y:S01]  /*0fb0*/  @!P2 IMAD.WIDE.U32 R18, R109, 0x4, R32 ;  /* 0x000000046d12a825 */ /* 0x010fe200078e0020 */
[----:B------:R-:W-:Y:S01]  /*0fc0*/  UIADD3 UR10, UPT, UPT, UR4, 0x2, URZ ;  /* 0x00000002040a7890 */ /* 0x000fe2000fffe0ff */
[----:B------:R-:W4:Y:S02]  /*0fd0*/  @!P2 LDG.E R108, desc[UR6][R4.64] ;  /* 0x00000006046ca981 */ /* 0x000f24000c1e1900 */
[----:B------:R-:W-:Y:S01]  /*0fe0*/  @!P2 IMAD.WIDE.U32 R32, R121, 0x4, R112 ;  /* 0x000000047920a825 */ /* 0x000fe200078e0070 */
[----:B------:R-:W-:-:S02]  /*0ff0*/  @!P2 IADD3 R121, PT, PT, R127, UR4, RZ ;  /* 0x000000047f79ac10 */ /* 0x000fc4000fffe0ff */
[----:B------:R-:W-:Y:S01]  /*1000*/  @!P2 IADD3 R113, PT, PT, R130, UR4, RZ ;  /* 0x000000048271ac10 */ /* 0x000fe2000fffe0ff */
[----:B-----5:R-:W-:Y:S02]  /*1010*/  @!P2 IMAD.WIDE.U32 R116, R123, 0x4, R116 ;  /* 0x000000047b74a825 */ /* 0x020fe400078e0074 */
[----:B------:R-:W5:Y:S02]  /*1020*/  @!P2 LDC.64 R122, c[0x0][0x388] ;  /* 0x0000e200ff7aab82 */ /* 0x000f640000000a00 */
[----:B0-----:R-:W-:-:S06]  /*1030*/  @!P2 IMAD.WIDE.U32 R118, R121, 0x4, R118 ;  /* 0x000000047976a825 */ /* 0x001fcc00078e0076 */
[----:B------:R-:W0:Y:S01]  /*1040*/  @!P2 LDC.64 R120, c[0x0][0x388] ;  /* 0x0000e200ff78ab82 */ /* 0x000e220000000a00 */
[----:B-1----:R-:W-:Y:S01]  /*1050*/  @!P2 IMAD.WIDE.U32 R26, R113, 0x4, R114 ;  /* 0x00000004711aa825 */ /* 0x002fe200078e0072 */
[----:B------:R-:W-:Y:S02]  /*1060*/  CS2R R112, SRZ ;  /* 0x0000000000707805 */ /* 0x000fe4000001ff00 */
[----:B------:R-:W-:Y:S01]  /*1070*/  IADD3 R127, P1, PT, R127, UR4, RZ ;  /* 0x000000047f7f7c10 */ /* 0x000fe2000ff3e0ff */
[----:B------:R-:W-:Y:S02]  /*1080*/  IMAD.MOV.U32 R109, RZ, RZ, RZ ;  /* 0x000000ffff6d7224 */ /* 0x000fe400078e00ff */
[----:B------:R-:W-:Y:S01]  /*1090*/  IMAD R114, R103, 0x10, R132 ;  /* 0x0000001067727824 */ /* 0x000fe200078e0284 */
[----:B------:R1:W2:Y:S01]  /*10a0*/  @!P2 LDG.E R112, desc[UR6][R18.64] ;  /* 0x000000061270a981 */ /* 0x0002a2000c1e1900 */
[----:B------:R-:W-:Y:S01]  /*10b0*/  @!P2 IMAD.WIDE.U32 R16, R17, 0x4, R110 ;  /* 0x000000041110a825 */ /* 0x000fe200078e006e */
[----:B------:R-:W-:-:S02]  /*10c0*/  CS2R R110, SRZ ;  /* 0x00000000006e7805 */ /* 0x000fc4000001ff00 */
[----:B------:R-:W-:Y:S01]  /*10d0*/  MOV R115, RZ ;  /* 0x000000ff00737202 */ /* 0x000fe20000000f00 */
[----:B------:R3:W4:Y:S01]  /*10e0*/  @!P2 LDG.E R109, desc[UR6][R32.64] ;  /* 0x00000006206da981 */ /* 0x000722000c1e1900 */
[----:B------:R-:W-:-:S03]  /*10f0*/  @!P2 LEA R128, R103, R128, 0x4 ;  /* 0x000000806780a211 */ /* 0x000fc600078e20ff */
[----:B------:R-:W2:Y:S01]  /*1100*/  @!P2 LDG.E R111, desc[UR6][R26.64] ;  /* 0x000000061a6fa981 */ /* 0x000ea2000c1e1900 */
[----:B-1----:R-:W-:Y:S02]  /*1110*/  IADD3.X R18, PT, PT, RZ, RZ, RZ, P1, !PT ;  /* 0x000000ffff127210 */ /* 0x002fe40000ffe4ff */
[----:B------:R-:W-:Y:S01]  /*1120*/  LEA R4, P1, R127, UR8, 0x2 ;  /* 0x000000087f047c11 */ /* 0x000fe2000f8210ff */
[----:B------:R1:W4:Y:S01]  /*1130*/  @!P2 LDG.E R115, desc[UR6][R16.64] ;  /* 0x000000061073a981 */ /* 0x000322000c1e1900 */
[C---:B---3--:R-:W-:Y:S02]  /*1140*/  LEA R32, R103.reuse, R126, 0x3 ;  /* 0x0000007e67207211 */ /* 0x048fe400078e18ff */
[----:B------:R-:W-:Y:S02]  /*1150*/  LEA R33, R103, R114, 0x3 ;  /* 0x0000007267217211 */ /* 0x000fe400078e18ff */
[----:B------:R-:W-:Y:S02]  /*1160*/  CS2R R176, SRZ ;  /* 0x0000000000b07805 */ /* 0x000fe4000001ff00 */
[----:B------:R-:W-:-:S02]  /*1170*/  LEA.HI.X R5, R127, UR9, R18, 0x2, P1 ;  /* 0x000000097f057c11 */ /* 0x000fc400088f1412 */
[----:B------:R-:W-:Y:S02]  /*1180*/  CS2R R182, SRZ ;  /* 0x0000000000b67805 */ /* 0x000fe4000001ff00 */
[----:B------:R-:W-:Y:S02]  /*1190*/  ISETP.LE.AND P1, PT, R103, UR10, PT ;  /* 0x0000000a67007c0c */ /* 0x000fe4000bf23270 */
[----:B------:R-:W-:Y:S02]  /*11a0*/  CS2R R180, SRZ ;  /* 0x0000000000b47805 */ /* 0x000fe4000001ff00 */
[----:B------:R-:W-:Y:S01]  /*11b0*/  @!P2 IADD3 R19, PT, PT, R128, UR4, RZ ;  /* 0x000000048013ac10 */ /* 0x000fe2000fffe0ff */
[----:B-1----:R-:W-:Y:S01]  /*11c0*/  @!P2 VIADD R17, R32, UR4 ;  /* 0x000000042011ac36 */ /* 0x002fe20008000000 */
[----:B------:R-:W-:Y:S02]  /*11d0*/  @!P2 IADD3 R27, PT, PT, R33, UR4, RZ ;  /* 0x00000004211bac10 */ /* 0x000fe4000fffe0ff */
[----:B------:R-:W-:-:S02]  /*11e0*/  CS2R R178, SRZ ;  /* 0x0000000000b27805 */ /* 0x000fc4000001ff00 */
[----:B------:R-:W-:Y:S01]  /*11f0*/  CS2R R132, SRZ ;  /* 0x0000000000847805 */ /* 0x000fe2000001ff00 */
[----:B0-----:R-:W-:Y:S01]  /*1200*/  @!P2 IMAD.WIDE.U32 R16, R17, 0x4, R120 ;  /* 0x000000041110a825 */ /* 0x001fe200078e0078 */
[----:B------:R-:W3:Y:S03]  /*1210*/  @!P2 LDG.E R113, desc[UR6][R116.64] ;  /* 0x000000067471a981 */ /* 0x000ee6000c1e1900 */
[----:B-----5:R-:W-:Y:S01]  /*1220*/  @!P2 IMAD.WIDE.U32 R18, R19, 0x4, R122 ;  /* 0x000000041312a825 */ /* 0x020fe200078e007a */
[----:B------:R-:W5:Y:S03]  /*1230*/  @!P2 LDG.E R110, desc[UR6][R118.64] ;  /* 0x00000006766ea981 */ /* 0x000f66000c1e1900 */
[----:B------:R-:W-:Y:S01]  /*1240*/  @!P2 IMAD.WIDE.U32 R26, R27, 0x4, R124 ;  /* 0x000000041b1aa825 */ /* 0x000fe200078e007c */
[----:B------:R-:W5:Y:S04]  /*1250*/  @!P2 LDG.E R176, desc[UR6][R14.64] ;  /* 0x000000060eb0a981 */ /* 0x000f68000c1e1900 */
[----:B------:R-:W5:Y:S04]  /*1260*/  @!P2 LDG.E R182, desc[UR6][R16.64] ;  /* 0x0000000610b6a981 */ /* 0x000f68000c1e1900 */
[----:B------:R-:W5:Y:S04]  /*1270*/  @!P2 LDG.E R180, desc[UR6][R18.64] ;  /* 0x0000000612b4a981 */ /* 0x000f68000c1e1900 */
[----:B------:R-:W5:Y:S01]  /*1280*/  @!P2 LDG.E R178, desc[UR6][R26.64] ;  /* 0x000000061ab2a981 */ /* 0x000f62000c1e1900 */
[----:B------:R-:W-:-:S03]  /*1290*/  ISETP.LE.AND P2, PT, R103, UR5, PT ;  /* 0x0000000567007c0c */ /* 0x000fc6000bf43270 */
[----:B------:R0:W5:Y:S01]  /*12a0*/  @!P0 LDG.E R132, desc[UR6][R12.64+0x4] ;  /* 0x000004060c848981 */ /* 0x000162000c1e1900 */
[----:B------:R-:W-:Y:S02]  /*12b0*/  CS2R R156, SRZ ;  /* 0x00000000009c7805 */ /* 0x000fe4000001ff00 */
[----:B------:R-:W-:Y:S02]  /*12c0*/  CS2R R152, SRZ ;  /* 0x0000000000987805 */ /* 0x000fe4000001ff00 */
[----:B------:R-:W-:Y:S02]  /*12d0*/  CS2R R146, SRZ ;  /* 0x0000000000927805 */ /* 0x000fe4000001ff00 */
[----:B------:R-:W-:Y:S02]  /*12e0*/  CS2R R144, SRZ ;  /* 0x0000000000907805 */ /* 0x000fe4000001ff00 */
[----:B------:R-:W-:Y:S02]  /*12f0*/  CS2R R148, SRZ ;  /* 0x0000000000947805 */ /* 0x000fe4000001ff00 */
[----:B------:R-:W-:-:S02]  /*1300*/  CS2R R138, SRZ ;  /* 0x00000000008a7805 */ /* 0x000fc4000001ff00 */
[----:B------:R-:W-:Y:S02]  /*1310*/  CS2R R134, SRZ ;  /* 0x0000000000867805 */ /* 0x000fe4000001ff00 */
[----:B------:R-:W-:Y:S02]  /*1320*/  IADD3 R32, P4, PT, R32, UR4, RZ ;  /* 0x0000000420207c10 */ /* 0x000fe4000ff9e0ff */
[----:B------:R-:W-:Y:S01]  /*1330*/  IADD3 R126, P3, PT, R126, UR4, RZ ;  /* 0x000000047e7e7c10 */ /* 0x000fe2000ff7e0ff */
[----:B0-----:R-:W-:Y:S01]  /*1340*/  @!P1 IMAD R12, R101, 0x40, R98 ;  /* 0x00000040650c9824 */ /* 0x001fe200078e0262 */
[----:B------:R-:W5:Y:S03]  /*1350*/  @!P2 LDG.E R156, desc[UR6][R20.64+0x4] ;  /* 0x00000406149ca981 */ /* 0x000f66000c1e1900 */
[----:B------:R-:W-:Y:S01]  /*1360*/  @!P1 IMAD R12, R12, R103, RZ ;  /* 0x000000670c0c9224 */ /* 0x000fe200078e02ff */
[----:B------:R-:W5:Y:S01]  /*1370*/  @!P2 LDG.E R152, desc[UR6][R24.64+0x4] ;  /* 0x000004061898a981 */ /* 0x000f62000c1e1900 */
[----:B------:R-:W-:-:S03]  /*1380*/  IADD3.X R15, PT, PT, RZ, RZ, RZ, P4, !PT ;  /* 0x000000ffff0f7210 */ /* 0x000fc600027fe4ff */
[----:B------:R-:W-:Y:S01]  /*1390*/  @!P1 IADD3 R16, P5, PT, R12, UR4, RZ ;  /* 0x000000040c109c10 */ /* 0x000fe2000ffbe0ff */
[----:B------:R-:W5:Y:S01]  /*13a0*/  @!P2 LDG.E R149, desc[UR6][R22.64+0x4] ;  /* 0x000004061695a981 */ /* 0x000f62000c1e1900 */
[----:B------:R-:W-:Y:S02]  /*13b0*/  IADD3.X R13, PT, PT, RZ, RZ, RZ, P3, !PT ;  /* 0x000000ffff0d7210 */ /* 0x000fe40001ffe4ff */
[----:B------:R-:W-:Y:S01]  /*13c0*/  @!P1 IADD3.X R17, PT, PT, RZ, RZ, RZ, P5, !PT ;  /* 0x000000ffff119210 */ /* 0x000fe20002ffe4ff */
[----:B------:R-:W5:Y:S01]  /*13d0*/  @!P2 LDG.E R147, desc[UR6][R10.64+0x4] ;  /* 0x000004060a93a981 */ /* 0x000f62000c1e1900 */
[----:B------:R-:W-:-:S03]  /*13e0*/  @!P1 LEA R26, P4, R16, UR8, 0x2 ;  /* 0x00000008101a9c11 */ /* 0x000fc6000f8810ff */
[----:B------:R-:W5:Y:S04]  /*13f0*/  @!P2 LDG.E R144, desc[UR6][R8.64+0x4] ;  /* 0x000004060890a981 */ /* 0x000f68000c1e1900 */
[----:B------:R-:W5:Y:S04]  /*1400*/  @!P2 LDG.E R138, desc[UR6][R6.64+0x4] ;  /* 0x00000406068aa981 */ /* 0x000f68000c1e1900 */
[----:B------:R-:W5:Y:S01]  /*1410*/  @!P2 LDG.E R134, desc[UR6][R4.64+0x4] ;  /* 0x000004060486a981 */ /* 0x000f62000c1e1900 */
[----:B------:R-:W-:Y:S02]  /*1420*/  LEA R12, P2, R126, UR8, 0x2 ;  /* 0x000000087e0c7c11 */ /* 0x000fe4000f8410ff */
[----:B------:R-:W-:-:S02]  /*1430*/  @!P1 LEA.HI.X R27, R16, UR9, R17, 0x2, P4 ;  /* 0x00000009101b9c11 */ /* 0x000fc4000a0f1411 */
[----:B------:R-:W-:Y:S02]  /*1440*/  CS2R R142, SRZ ;  /* 0x00000000008e7805 */ /* 0x000fe4000001ff00 */
[----:B------:R-:W-:Y:S02]  /*1450*/  LEA.HI.X R13, R126, UR9, R13, 0x2, P2 ;  /* 0x000000097e0d7c11 */ /* 0x000fe400090f140d */
[----:B------:R-:W-:Y:S02]  /*1460*/  CS2R R158, SRZ ;  /* 0x00000000009e7805 */ /* 0x000fe4000001ff00 */
[----:B------:R-:W-:Y:S01]  /*1470*/  IADD3 R17, P2, PT, R114, UR4, RZ ;  /* 0x0000000472117c10 */ /* 0x000fe2000ff5e0ff */
[----:B------:R-:W-:Y:S01]  /*1480*/  UIADD3 UR5, UPT, UPT, UR4, 0x3, URZ ;  /* 0x0000000304057890 */ /* 0x000fe2000fffe0ff */
[----:B------:R-:W-:Y:S01]  /*1490*/  LEA R14, P3, R32, UR8, 0x2 ;  /* 0x00000008200e7c11 */ /* 0x000fe2000f8610ff */
[----:B------:R0:W5:Y:S02]  /*14a0*/  @!P1 LDG.E R142, desc[UR6][R26.64+0x8] ;  /* 0x000008061a8e9981 */ /* 0x000164000c1e1900 */
[----:B------:R-:W-:Y:S01]  /*14b0*/  IMAD.X R114, RZ, RZ, RZ, P2 ;  /* 0x000000ffff727224 */ /* 0x000fe200010e06ff */
[----:B------:R-:W-:-:S02]  /*14c0*/  LEA R18, P2, R17, UR8, 0x2 ;  /* 0x0000000811127c11 */ /* 0x000fc4000f8410ff */
[----:B------:R-:W-:Y:S02]  /*14d0*/  CS2R R154, SRZ ;  /* 0x00000000009a7805 */ /* 0x000fe4000001ff00 */
[----:B------:R-:W-:Y:S02]  /*14e0*/  LEA.HI.X R15, R32, UR9, R15, 0x2, P3 ;  /* 0x00000009200f7c11 */ /* 0x000fe400098f140f */
[----:B------:R-:W-:Y:S02]  /*14f0*/  CS2R R130, SRZ ;  /* 0x0000000000827805 */ /* 0x000fe4000001ff00 */
[----:B------:R-:W-:Y:S02]  /*1500*/  IADD3 R33, P3, PT, R33, UR4, RZ ;  /* 0x0000000421217c10 */ /* 0x000fe4000ff7e0ff */
[----:B------:R-:W-:Y:S02]  /*1510*/  CS2R R150, SRZ ;  /* 0x0000000000967805 */ /* 0x000fe4000001ff00 */
[----:B------:R-:W-:-:S02]  /*1520*/  LEA.HI.X R19, R17, UR9, R114, 0x2, P2 ;  /* 0x0000000911137c11 */ /* 0x000fc400090f1472 */
[----:B------:R-:W-:Y:S02]  /*1530*/  CS2R R128, SRZ ;  /* 0x0000000000807805 */ /* 0x000fe4000001ff00 */
[----:B------:R-:W-:Y:S02]  /*1540*/  ISETP.LE.AND P2, PT, R103, UR5, PT ;  /* 0x0000000567007c0c */ /* 0x000fe4000bf43270 */
[----:B------:R-:W-:Y:S02]  /*1550*/  CS2R R126, SRZ ;  /* 0x00000000007e7805 */ /* 0x000fe4000001ff00 */
[----:B------:R-:W-:Y:S02]  /*1560*/  IADD3.X R32, PT, PT, RZ, RZ, RZ, P3, !PT ;  /* 0x000000ffff207210 */ /* 0x000fe40001ffe4ff */
[----:B------:R-:W-:Y:S02]  /*1570*/  MOV R136, RZ ;  /* 0x000000ff00887202 */ /* 0x000fe40000000f00 */
[----:B------:R-:W-:-:S02]  /*1580*/  CS2R R124, SRZ ;  /* 0x00000000007c7805 */ /* 0x000fc4000001ff00 */
[C---:B------:R-:W-:Y:S02]  /*1590*/  LEA R16, P3, R33.reuse, UR8, 0x2 ;  /* 0x0000000821107c11 */ /* 0x040fe4000f8610ff */
[----:B------:R-:W-:Y:S02]  /*15a0*/  CS2R R122, SRZ ;  /* 0x00000000007a7805 */ /* 0x000fe4000001ff00 */
[----:B------:R-:W-:Y:S02]  /*15b0*/  CS2R R120, SRZ ;  /* 0x0000000000787805 */ /* 0x000fe4000001ff00 */
[----:B------:R-:W-:Y:S02]  /*15c0*/  CS2R R140, SRZ ;  /* 0x00000000008c7805 */ /* 0x000fe4000001ff00 */
[----:B------:R-:W-:Y:S02]  /*15d0*/  LEA.HI.X R17, R33, UR9, R32, 0x2, P3 ;  /* 0x0000000921117c11 */ /* 0x000fe400098f1420 */
[----:B------:R-:W-:-:S02]  /*15e0*/  CS2R R118, SRZ ;  /* 0x0000000000767805 */ /* 0x000fc4000001ff00 */
[----:B------:R-:W-:Y:S01]  /*15f0*/  ISETP.LE.AND P3, PT, R103, UR10, PT ;  /* 0x0000000a67007c0c */ /* 0x000fe2000bf63270 */
[----:B0-----:R-:W-:Y:S01]  /*1600*/  @!P2 IMAD R26, R101, 0x40, R98 ;  /* 0x00000040651aa824 */ /* 0x001fe200078e0262 */
[----:B------:R-:W-:Y:S01]  /*1610*/  CS2R R116, SRZ ;  /* 0x0000000000747805 */ /* 0x000fe2000001ff00 */
[----:B------:R-:W-:Y:S02]  /*1620*/  HFMA2 R193, -RZ, RZ, 0, 0 ;  /* 0x00000000ffc17431 */ /* 0x000fe400000001ff */
[----:B------:R-:W-:Y:S02]  /*1630*/  HFMA2 R185, -RZ, RZ, 0, 0 ;  /* 0x00000000ffb97431 */ /* 0x000fe400000001ff */
[----:B------:R-:W-:Y:S02]  /*1640*/  @!P2 IMAD R26, R26, R103, RZ ;  /* 0x000000671a1aa224 */ /* 0x000fe400078e02ff */
[----:B------:R-:W-:Y:S01]  /*1650*/  HFMA2 R189, -RZ, RZ, 0, 0 ;  /* 0x00000000ffbd7431 */ /* 0x000fe200000001ff */
[----:B------:R-:W-:-:S02]  /*1660*/  MOV R191, RZ ;  /* 0x000000ff00bf7202 */ /* 0x000fc40000000f00 */
[----:B------:R-:W-:Y:S01]  /*1670*/  MOV R187, RZ ;  /* 0x000000ff00bb7202 */ /* 0x000fe20000000f00 */
[----:B------:R-:W-:Y:S01]  /*1680*/  HFMA2 R167, -RZ, RZ, 0, 0 ;  /* 0x00000000ffa77431 */ /* 0x000fe200000001ff */
[----:B------:R-:W5:Y:S04]  /*1690*/  @!P0 LDG.E R181, desc[UR6][R2.64+0x4] ;  /* 0x0000040602b58981 */ /* 0x000f68000c1e1900 */
[----:B------:R-:W5:Y:S04]  /*16a0*/  @!P3 LDG.E R158, desc[UR6][R20.64+0x8] ;  /* 0x00000806149eb981 */ /* 0x000f68000c1e1900 */
[----:B------:R-:W5:Y:S04]  /*16b0*/  @!P3 LDG.E R154, desc[UR6][R24.64+0x8] ;  /* 0x00000806189ab981 */ /* 0x000f68000c1e1900 */
[----:B------:R-:W5:Y:S04]  /*16c0*/  @!P3 LDG.E R150, desc[UR6][R22.64+0x8] ;  /* 0x000008061696b981 */ /* 0x000f68000c1e1900 */
[----:B------:R-:W5:Y:S04]  /*16d0*/  @!P3 LDG.E R136, desc[UR6][R10.64+0x8] ;  /* 0x000008060a88b981 */ /* 0x000f68000c1e1900 */
[----:B------:R-:W5:Y:S04]  /*16e0*/  @!P3 LDG.E R130, desc[UR6][R8.64+0x8] ;  /* 0x000008060882b981 */ /* 0x000f68000c1e1900 */
[----:B------:R-:W5:Y:S04]  /*16f0*/  @!P3 LDG.E R128, desc[UR6][R6.64+0x8] ;  /* 0x000008060680b981 */ /* 0x000f68000c1e1900 */
[----:B------:R-:W5:Y:S01]  /*1700*/  @!P3 LDG.E R126, desc[UR6][R4.64+0x8] ;  /* 0x00000806047eb981 */ /* 0x000f62000c1e1900 */
[----:B------:R-:W-:-:S03]  /*1710*/  @!P2 IADD3 R27, P3, PT, R26, UR4, RZ ;  /* 0x000000041a1bac10 */ /* 0x000fc6000ff7e0ff */
[----:B------:R-:W5:Y:S01]  /*1720*/  @!P0 LDG.E R193, desc[UR6][R30.64+0x4] ;  /* 0x000004061ec18981 */ /* 0x000f62000c1e1900 */
[----:B------:R-:W-:Y:S02]  /*1730*/  @!P2 IADD3.X R32, PT, PT, RZ, RZ, RZ, P3, !PT ;  /* 0x000000ffff20a210 */ /* 0x000fe40001ffe4ff */
[C---:B------:R-:W-:Y:S01]  /*1740*/  @!P2 LEA R26, P3, R27.reuse, UR8, 0x2 ;  /* 0x000000081b1aac11 */ /* 0x040fe2000f8610ff */
[----:B------:R-:W5:Y:S03]  /*1750*/  @!P0 LDG.E R191, desc[UR6][R28.64+0x4] ;  /* 0x000004061cbf8981 */ /* 0x000f66000c1e1900 */
[----:B------:R-:W-:Y:S01]  /*1760*/  @!P2 LEA.HI.X R27, R27, UR9, R32, 0x2, P3 ;  /* 0x000000091b1bac11 */ /* 0x000fe200098f1420 */
[----:B------:R-:W5:Y:S01]  /*1770*/  @!P0 LDG.E R185, desc[UR6][R12.64+0x4] ;  /* 0x000004060cb98981 */ /* 0x000f62000c1e1900 */
[----:B------:R-:W-:Y:S01]  /*1780*/  ISETP.LE.AND P3, PT, R103, UR5, PT ;  /* 0x0000000567007c0c */ /* 0x000fe2000bf63270 */
[----:B------:R-:W-:-:S02]  /*1790*/  UIADD3 UR5, UPT, UPT, UR4, 0x4, URZ ;  /* 0x0000000404057890 */ /* 0x000fc4000fffe0ff */
[----:B------:R0:W5:Y:S04]  /*17a0*/  @!P2 LDG.E R124, desc[UR6][R26.64+0xc] ;  /* 0x00000c061a7ca981 */ /* 0x000168000c1e1900 */
[----:B------:R-:W-:Y:S01]  /*17b0*/  ISETP.LE.AND P4, PT, R103, UR5, PT ;  /* 0x0000000567007c0c */ /* 0x000fe2000bf83270 */
[----:B------:R-:W5:Y:S01]  /*17c0*/  @!P0 LDG.E R183, desc[UR6][R14.64+0x4] ;  /* 0x000004060eb78981 */ /* 0x000f62000c1e1900 */
[----:B------:R-:W-:-:S03]  /*17d0*/  CS2R R174, SRZ ;  /* 0x0000000000ae7805 */ /* 0x000fc6000001ff00 */
[----:B------:R-:W5:Y:S04]  /*17e0*/  @!P0 LDG.E R187, desc[UR6][R18.64+0x4] ;  /* 0x0000040612bb8981 */ /* 0x000f68000c1e1900 */
[----:B------:R-:W5:Y:S04]  /*17f0*/  @!P3 LDG.E R148, desc[UR6][R20.64+0xc] ;  /* 0x00000c061494b981 */ /* 0x000f68000c1e1900 */
[----:B0-----:R-:W-:Y:S01]  /*1800*/  @!P4 LEA R26, R101, R98, 0x6 ;  /* 0x00000062651ac211 */ /* 0x001fe200078e30ff */
[----:B------:R-:W5:Y:S04]  /*1810*/  @!P3 LDG.E R146, desc[UR6][R24.64+0xc] ;  /* 0x00000c061892b981 */ /* 0x000f68000c1e1900 */
[----:B------:R-:W-:Y:S01]  /*1820*/  @!P4 IMAD R26, R26, R103, RZ ;  /* 0x000000671a1ac224 */ /* 0x000fe200078e02ff */
        /* <DEDUP_REMOVED lines=8> */
[----:B------:R-:W-:Y:S02]  /*18b0*/  @!P4 LEA R32, P5, R26, UR8, 0x2 ;  /* 0x000000081a20cc11 */ /* 0x000fe4000f8a10ff */
[----:B------:R-:W-:Y:S02]  /*18c0*/  CS2R R172, SRZ ;  /* 0x0000000000ac7805 */ /* 0x000fe4000001ff00 */
[----:B------:R-:W-:Y:S02]  /*18d0*/  IADD3 R27, P3, PT, R102, UR4, RZ ;  /* 0x00000004661b7c10 */ /* 0x000fe4000ff7e0ff */
[----:B------:R-:W-:Y:S02]  /*18e0*/  CS2R R170, SRZ ;  /* 0x0000000000aa7805 */ /* 0x000fe4000001ff00 */
[----:B------:R-:W-:-:S02]  /*18f0*/  @!P4 LEA.HI.X R33, R26, UR9, R33, 0x2, P5 ;  /* 0x000000091a21cc11 */ /* 0x000fc4000a8f1421 */
[----:B------:R-:W-:Y:S02]  /*1900*/  CS2R R168, SRZ ;  /* 0x0000000000a87805 */ /* 0x000fe4000001ff00 */
[----:B------:R-:W-:Y:S01]  /*1910*/  ISETP.LE.AND P5, PT, R103, UR5, PT ;  /* 0x0000000567007c0c */ /* 0x000fe2000bfa3270 */
[----:B------:R-:W-:Y:S01]  /*1920*/  IMAD.X R114, RZ, RZ, RZ, P3 ;  /* 0x000000ffff727224 */ /* 0x000fe200018e06ff */
[----:B------:R-:W-:Y:S01]  /*1930*/  UIADD3 UR5, UPT, UPT, UR4, 0x5, URZ ;  /* 0x0000000504057890 */ /* 0x000fe2000fffe0ff */
[C---:B------:R-:W-:Y:S01]  /*1940*/  LEA R26, P3, R27.reuse, UR8, 0x2 ;  /* 0x000000081b1a7c11 */ /* 0x040fe2000f8610ff */
[----:B------:R0:W5:Y:S03]  /*1950*/  @!P4 LDG.E R121, desc[UR6][R32.64+0x10] ;  /* 0x000010062079c981 */ /* 0x000166000c1e1900 */
[----:B------:R-:W-:Y:S01]  /*1960*/  LEA.HI.X R27, R27, UR9, R114, 0x2, P3 ;  /* 0x000000091b1b7c11 */ /* 0x000fe200098f1472 */
[----:B------:R-:W5:Y:S01]  /*1970*/  @!P1 LDG.E R179, desc[UR6][R30.64+0x8] ;  /* 0x000008061eb39981 */ /* 0x000f62000c1e1900 */
[----:B------:R-:W-:-:S02]  /*1980*/  ISETP.LE.AND P3, PT, R103, UR5, PT ;  /* 0x0000000567007c0c */ /* 0x000fc4000bf63270 */
[----:B------:R-:W-:Y:S01]  /*1990*/  MOV R114, RZ ;  /* 0x000000ff00727202 */ /* 0x000fe20000000f00 */
[----:B------:R-:W5:Y:S01]  /*19a0*/  @!P0 LDG.E R151, desc[UR6][R26.64+0x4] ;  /* 0x000004061a978981 */ /* 0x000f62000c1e1900 */
[----:B0-----:R-:W-:-:S03]  /*19b0*/  CS2R R32, SRZ ;  /* 0x0000000000207805 */ /* 0x001fc6000001ff00 */
[----:B------:R-:W5:Y:S04]  /*19c0*/  @!P1 LDG.E R145, desc[UR6][R26.64+0x8] ;  /* 0x000008061a919981 */ /* 0x000f68000c1e1900 */
[----:B------:R-:W5:Y:S02]  /*19d0*/  @!P2 LDG.E R125, desc[UR6][R26.64+0xc] ;  /* 0x00000c061a7da981 */ /* 0x000f64000c1e1900 */
[----:B------:R-:W-:Y:S02]  /*19e0*/  @!P3 LEA R166, R101, R98, 0x6 ;  /* 0x0000006265a6b211 */ /* 0x000fe400078e30ff */
[----:B------:R-:W5:Y:S03]  /*19f0*/  @!P4 LDG.E R114, desc[UR6][R26.64+0x10] ;  /* 0x000010061a72c981 */ /* 0x000f66000c1e1900 */
[----:B------:R-:W-:Y:S01]  /*1a00*/  @!P3 IMAD R137, R166, R103, RZ ;  /* 0x00000067a689b224 */ /* 0x000fe200078e02ff */
[----:B------:R0:W5:Y:S04]  /*1a10*/  @!P3 LDG.E R32, desc[UR6][R26.64+0x14] ;  /* 0x000014061a20b981 */ /* 0x000168000c1e1900 */
[----:B------:R-:W-:Y:S01]  /*1a20*/  @!P3 IADD3 R137, P0, PT, R137, UR4, RZ ;  /* 0x000000048989bc10 */ /* 0x000fe2000ff1e0ff */
[----:B------:R-:W-:Y:S01]  /*1a30*/  HFMA2 R166, -RZ, RZ, 0, 0 ;  /* 0x00000000ffa67431 */ /* 0x000fe200000001ff */
[----:B------:R-:W5:Y:S02]  /*1a40*/  @!P1 LDG.E R175, desc[UR6][R28.64+0x8] ;  /* 0x000008061caf9981 */ /* 0x000f64000c1e1900 */
[----:B------:R-:W-:-:S02]  /*1a50*/  @!P3 IADD3.X R184, PT, PT, RZ, RZ, RZ, P0, !PT ;  /* 0x000000ffffb8b210 */ /* 0x000fc400007fe4ff */
[C---:B0-----:R-:W-:Y:S01]  /*1a60*/  @!P3 LEA R26, P0, R137.reuse, UR8, 0x2 ;  /* 0x00000008891abc11 */ /* 0x041fe2000f8010ff */
[----:B------:R-:W5:Y:S01]  /*1a70*/  @!P1 LDG.E R173, desc[UR6][R2.64+0x8] ;  /* 0x0000080602ad9981 */ /* 0x000f62000c1e1900 */
[----:B------:R-:W-:Y:S02]  /*1a80*/  CS2R R164, SRZ ;  /* 0x0000000000a47805 */ /* 0x000fe4000001ff00 */
[----:B------:R-:W-:Y:S02]  /*1a90*/  CS2R R160, SRZ ;  /* 0x0000000000a07805 */ /* 0x000fe4000001ff00 */
[----:B------:R-:W-:Y:S01]  /*1aa0*/  @!P3 LEA.HI.X R27, R137, UR9, R184, 0x2, P0 ;  /* 0x00000009891bbc11 */ /* 0x000fe200080f14b8 */
[----:B------:R-:W5:Y:S01]  /*1ab0*/  @!P1 LDG.E R171, desc[UR6][R12.64+0x8] ;  /* 0x000008060cab9981 */ /* 0x000f62000c1e1900 */
[----:B------:R-:W-:-:S03]  /*1ac0*/  ISETP.LE.AND P0, PT, R103, UR4, PT ;  /* 0x0000000467007c0c */ /* 0x000fc6000bf03270 */
[----:B------:R-:W5:Y:S04]  /*1ad0*/  @!P1 LDG.E R169, desc[UR6][R14.64+0x8] ;  /* 0x000008060ea99981 */ /* 0x000f68000c1e1900 */
[----:B------:R-:W5:Y:S04]  /*1ae0*/  @!P1 LDG.E R167, desc[UR6][R18.64+0x8] ;  /* 0x0000080612a79981 */ /* 0x000f68000c1e1900 */
[----:B------:R-:W5:Y:S01]  /*1af0*/  @!P1 LDG.E R177, desc[UR6][R16.64+0x8] ;  /* 0x0000080610b19981 */ /* 0x000f62000c1e1900 */
[----:B------:R-:W-:-:S03]  /*1b00*/  ISETP.LE.AND P1, PT, R103, UR5, PT ;  /* 0x0000000567007c0c */ /* 0x000fc6000bf23270 */
[----:B------:R-:W5:Y:S04]  /*1b10*/  @!P2 LDG.E R161, desc[UR6][R28.64+0xc] ;  /* 0x00000c061ca1a981 */ /* 0x000f68000c1e1900 */
[----:B------:R-:W5:Y:S04]  /*1b20*/  @!P4 LDG.E R164, desc[UR6][R28.64+0x10] ;  /* 0x000010061ca4c981 */ /* 0x000f68000c1e1900 */
[----:B------:R0:W5:Y:S04]  /*1b30*/  @!P3 LDG.E R166, desc[UR6][R28.64+0x14] ;  /* 0x000014061ca6b981 */ /* 0x000168000c1e1900 */
[----:B------:R-:W5:Y:S01]  /*1b40*/  @!P5 LDG.E R33, desc[UR6][R4.64+0x10] ;  /* 0x000010060421d981 */ /* 0x000f62000c1e1900 */
[----:B------:R-:W-:-:S03]  /*1b50*/  CS2R R162, SRZ ;  /* 0x0000000000a27805 */ /* 0x000fc6000001ff00 */
[----:B------:R-:W5:Y:S01]  /*1b60*/  @!P5 LDG.E R135, desc[UR6][R24.64+0x10] ;  /* 0x000010061887d981 */ /* 0x000f62000c1e1900 */
[----:B0-----:R-:W-:-:S03]  /*1b70*/  MOV R29, RZ ;  /* 0x000000ff001d7202 */ /* 0x001fc60000000f00 */
[----:B------:R-:W5:Y:S04]  /*1b80*/  @!P1 LDG.E R131, desc[UR6][R24.64+0x14] ;  /* 0x0000140618839981 */ /* 0x000f68000c1e1900 */
[----:B------:R0:W5:Y:S04]  /*1b90*/  @!P1 LDG.E R29, desc[UR6][R4.64+0x14] ;  /* 0x00001406041d9981 */ /* 0x000168000c1e1900 */
[----:B------:R-:W5:Y:S04]  /*1ba0*/  @!P5 LDG.E R143, desc[UR6][R20.64+0x10] ;  /* 0x00001006148fd981 */ /* 0x000f68000c1e1900 */
[----:B------:R1:W5:Y:S01]  /*1bb0*/  @!P1 LDG.E R133, desc[UR6][R20.64+0x14] ;  /* 0x0000140614859981 */ /* 0x000362000c1e1900 */
[----:B0-----:R-:W0:Y:S01]  /*1bc0*/  @!P0 LDC.64 R4, c[0x0][0x388] ;  /* 0x0000e200ff048b82 */ /* 0x001e220000000a00 */
[----:B------:R-:W-:-:S02]  /*1bd0*/  MOV R24, RZ ;  /* 0x000000ff00187202 */ /* 0x000fc40000000f00 */
[----:B------:R-:W5:Y:S04]  /*1be0*/  @!P2 LDG.E R159, desc[UR6][R2.64+0xc] ;  /* 0x00000c06029fa981 */ /* 0x000f68000c1e1900 */
[----:B------:R-:W5:Y:S01]  /*1bf0*/  @!P4 LDG.E R162, desc[UR6][R2.64+0x10] ;  /* 0x0000100602a2c981 */ /* 0x000f62000c1e1900 */
[----:B-1----:R-:W-:-:S03]  /*1c00*/  @!P0 VIADD R21, R102, UR4 ;  /* 0x0000000466158c36 */ /* 0x002fc60008000000 */
[----:B------:R1:W5:Y:S04]  /*1c10*/  @!P3 LDG.E R24, desc[UR6][R2.64+0x14] ;  /* 0x000014060218b981 */ /* 0x000368000c1e1900 */
[----:B------:R-:W5:Y:S04]  /*1c20*/  @!P2 LDG.E R165, desc[UR6][R30.64+0xc] ;  /* 0x00000c061ea5a981 */ /* 0x000f68000c1e1900 */
[----:B------:R-:W5:Y:S01]  /*1c30*/  @!P4 LDG.E R172, desc[UR6][R30.64+0x10] ;  /* 0x000010061eacc981 */ /* 0x000f62000c1e1900 */
[----:B-1----:R-:W-:-:S03]  /*1c40*/  MOV R2, RZ ;  /* 0x000000ff00027202 */ /* 0x002fc60000000f00 */
[----:B------:R-:W5:Y:S01]  /*1c50*/  @!P5 LDG.E R129, desc[UR6][R22.64+0x10] ;  /* 0x000010061681d981 */ /* 0x000f62000c1e1900 */
[----:B0-----:R-:W-:-:S03]  /*1c60*/  @!P0 IMAD.WIDE.U32 R4, R21, 0x4, R4 ;  /* 0x0000000415048825 */ /* 0x001fc600078e0004 */
[----:B------:R-:W5:Y:S04]  /*1c70*/  @!P5 LDG.E R123, desc[UR6][R10.64+0x10] ;  /* 0x000010060a7bd981 */ /* 0x000f68000c1e1900 */
[----:B------:R-:W5:Y:S01]  /*1c80*/  @!P0 LDG.E R2, desc[UR6][R4.64] ;  /* 0x0000000604028981 */ /* 0x000f62000c1e1900 */
[----:B------:R-:W-:-:S03]  /*1c90*/  HFMA2 R20, -RZ, RZ, 0, 0 ;  /* 0x00000000ff147431 */ /* 0x000fc600000001ff */
[----:B------:R0:W5:Y:S04]  /*1ca0*/  @!P3 LDG.E R168, desc[UR6][R30.64+0x14] ;  /* 0x000014061ea8b981 */ /* 0x000168000c1e1900 */
[----:B------:R1:W5:Y:S04]  /*1cb0*/  @!P1 LDG.E R127, desc[UR6][R22.64+0x14] ;  /* 0x00001406167f9981 */ /* 0x000368000c1e1900 */
[----:B------:R2:W5:Y:S01]  /*1cc0*/  @!P1 LDG.E R139, desc[UR6][R10.64+0x14] ;  /* 0x000014060a8b9981 */ /* 0x000562000c1e1900 */
[----:B0-----:R-:W-:-:S03]  /*1cd0*/  CS2R R30, SRZ ;  /* 0x00000000001e7805 */ /* 0x001fc6000001ff00 */
[----:B------:R-:W5:Y:S01]  /*1ce0*/  @!P2 LDG.E R157, desc[UR6][R12.64+0xc] ;  /* 0x00000c060c9da981 */ /* 0x000f62000c1e1900 */
[----:B-1----:R-:W-:-:S03]  /*1cf0*/  HFMA2 R22, -RZ, RZ, 0, 0 ;  /* 0x00000000ff167431 */ /* 0x002fc600000001ff */
[----:B------:R-:W5:Y:S01]  /*1d00*/  @!P2 LDG.E R155, desc[UR6][R14.64+0xc] ;  /* 0x00000c060e9ba981 */ /* 0x000f62000c1e1900 */
[----:B--2---:R-:W-:-:S03]  /*1d10*/  HFMA2 R10, -RZ, RZ, 0, 0 ;  /* 0x00000000ff0a7431 */ /* 0x004fc600000001ff */
[----:B------:R-:W2:Y:S01]  /*1d20*/  @!P2 LDG.E R153, desc[UR6][R18.64+0xc] ;  /* 0x00000c061299a981 */ /* 0x000ea2000c1e1900 */
[----:B------:R-:W-:-:S03]  /*1d30*/  IMAD.MOV.U32 R137, RZ, RZ, RZ ;  /* 0x000000ffff897224 */ /* 0x000fc600078e00ff */
[----:B------:R-:W2:Y:S04]  /*1d40*/  @!P2 LDG.E R163, desc[UR6][R16.64+0xc] ;  /* 0x00000c0610a3a981 */ /* 0x000ea8000c1e1900 */
[----:B------:R0:W2:Y:S04]  /*1d50*/  @!P3 LDG.E R141, desc[UR6][R26.64+0x14] ;  /* 0x000014061a8db981 */ /* 0x0000a8000c1e1900 */
[----:B------:R-:W2:Y:S04]  /*1d60*/  @!P5 LDG.E R119, desc[UR6][R8.64+0x10] ;  /* 0x000010060877d981 */ /* 0x000ea8000c1e1900 */
[----:B------:R-:W2:Y:S01]  /*1d70*/  @!P5 LDG.E R117, desc[UR6][R6.64+0x10] ;  /* 0x000010060675d981 */ /* 0x000ea2000c1e1900 */
[----:B0-----:R-:W-:-:S03]  /*1d80*/  MOV R26, RZ ;  /* 0x000000ff001a7202 */ /* 0x001fc60000000f00 */
[----:B------:R-:W2:Y:S04]  /*1d90*/  @!P4 LDG.E R160, desc[UR6][R12.64+0x10] ;  /* 0x000010060ca0c981 */ /* 0x000ea8000c1e1900 */
[----:B------:R-:W2:Y:S04]  /*1da0*/  @!P4 LDG.E R170, desc[UR6][R14.64+0x10] ;  /* 0x000010060eaac981 */ /* 0x000ea8000c1e1900 */
[----:B------:R-:W2:Y:S04]  /*1db0*/  @!P4 LDG.E R174, desc[UR6][R18.64+0x10] ;  /* 0x0000100612aec981 */ /* 0x000ea8000c1e1900 */
[----:B------:R-:W2:Y:S04]  /*1dc0*/  @!P4 LDG.E R30, desc[UR6][R16.64+0x10] ;  /* 0x00001006101ec981 */ /* 0x000ea8000c1e1900 */
[----:B------:R-:W2:Y:S04]  /*1dd0*/  @!P1 LDG.E R137, desc[UR6][R8.64+0x14] ;  /* 0x0000140608899981 */ /* 0x000ea8000c1e1900 */
[----:B------:R4:W2:Y:S04]  /*1de0*/  @!P1 LDG.E R31, desc[UR6][R6.64+0x14] ;  /* 0x00001406061f9981 */ /* 0x0008a8000c1e1900 */
[----:B------:R0:W2:Y:S04]  /*1df0*/  @!P3 LDG.E R22, desc[UR6][R12.64+0x14] ;  /* 0x000014060c16b981 */ /* 0x0000a8000c1e1900 */
[----:B------:R1:W2:Y:S04]  /*1e00*/  @!P3 LDG.E R20, desc[UR6][R14.64+0x14] ;  /* 0x000014060e14b981 */ /* 0x0002a8000c1e1900 */
[----:B------:R-:W2:Y:S04]  /*1e10*/  @!P3 LDG.E R26, desc[UR6][R18.64+0x14] ;  /* 0x00001406121ab981 */ /* 0x000ea8000c1e1900 */
[----:B------:R5:W2:Y:S01]  /*1e20*/  @!P3 LDG.E R10, desc[UR6][R16.64+0x14] ;  /* 0x00001406100ab981 */ /* 0x000aa2000c1e1900 */
[----:B----4-:R-:W-:Y:S01]  /*1e30*/  FFMA R6, R115, R104, R85 ;  /* 0x0000006873067223 */ /* 0x010fe20000000055 */
[----:B------:R-:W-:Y:S01]  /*1e40*/  UIADD3 UR4, UPT, UPT, UR4, 0x6, URZ ;  /* 0x0000000604047890 */ /* 0x000fe2000fffe0ff */
[-C--:B------:R-:W-:Y:S01]  /*1e50*/  FFMA R8, R109, R105.reuse, R75 ;  /* 0x000000696d087223 */ /* 0x080fe2000000004b */
[-C--:B0-----:R-:W-:Y:S01]  /*1e60*/  FFMA R13, R108, R105.reuse, R76 ;  /* 0x000000696c0d7223 */ /* 0x081fe2000000004c */
[-C--:B-1----:R-:W-:Y:S01]  /*1e70*/  FFMA R15, R107, R105.reuse, R78 ;  /* 0x000000696b0f7223 */ /* 0x082fe2000000004e */
[-C--:B------:R-:W-:Y:S01]  /*1e80*/  FFMA R77, R112, R105.reuse, R77 ;  /* 0x00000069704d7223 */ /* 0x080fe2000000004d */
[-C--:B------:R-:W-:Y:S01]  /*1e90*/  FFMA R74, R115, R105.reuse, R74 ;  /* 0x00000069734a7223 */ /* 0x080fe2000000004a */
[----:B------:R-:W-:Y:S01]  /*1ea0*/  ISETP.LE.AND P1, PT, R103, UR4, PT ;  /* 0x0000000467007c0c */ /* 0x000fe2000bf23270 */
[-C--:B---3--:R-:W-:Y:S01]  /*1eb0*/  FFMA R79, R113, R105.reuse, R79 ;  /* 0x00000069714f7223 */ /* 0x088fe2000000004f */
[-C--:B------:R-:W-:Y:S01]  /*1ec0*/  FFMA R23, R111, R105.reuse, R80 ;  /* 0x000000696f177223 */ /* 0x080fe20000000050 */
[----:B-----5:R-:W-:Y:S01]  /*1ed0*/  FFMA R81, R110, R105, R81 ;  /* 0x000000696e517223 */ /* 0x020fe20000000051 */
[C---:B------:R-:W-:Y:S01]  /*1ee0*/  FFMA R12, R115.reuse, R106, R71 ;  /* 0x0000006a730c7223 */ /* 0x040fe20000000047 */
[----:B------:R-:W-:Y:S01]  /*1ef0*/  FFMA R14, R115, R176, R63 ;  /* 0x000000b0730e7223 */ /* 0x000fe2000000003f */
[----:B------:R-:W-:Y:S01]  /*1f00*/  FFMA R16, R109, R182, R57 ;  /* 0x000000b66d107223 */ /* 0x000fe20000000039 */
[-C--:B------:R-:W-:Y:S01]  /*1f10*/  FFMA R7, R108, R104.reuse, R84 ;  /* 0x000000686c077223 */ /* 0x080fe20000000054 */
[-C--:B------:R-:W-:Y:S01]  /*1f20*/  FFMA R87, R107, R104.reuse, R87 ;  /* 0x000000686b577223 */ /* 0x080fe20000000057 */
[-C--:B------:R-:W-:Y:S01]  /*1f30*/  FFMA R86, R109, R104.reuse, R86 ;  /* 0x000000686d567223 */ /* 0x080fe20000000056 */
[-C--:B------:R-:W-:Y:S01]  /*1f40*/  FFMA R9, R112, R104.reuse, R88 ;  /* 0x0000006870097223 */ /* 0x080fe20000000058 */
[-C--:B------:R-:W-:Y:S01]  /*1f50*/  FFMA R89, R113, R104.reuse, R89 ;  /* 0x0000006871597223 */ /* 0x080fe20000000059 */
[-C--:B------:R-:W-:Y:S01]  /*1f60*/  FFMA R11, R111, R104.reuse, R82 ;  /* 0x000000686f0b7223 */ /* 0x080fe20000000052 */
[----:B------:R-:W-:Y:S01]  /*1f70*/  FFMA R83, R110, R104, R83 ;  /* 0x000000686e537223 */ /* 0x000fe20000000053 */
[-C--:B------:R-:W-:Y:S01]  /*1f80*/  FFMA R73, R108, R106.reuse, R73 ;  /* 0x0000006a6c497223 */ /* 0x080fe20000000049 */
[-C--:B------:R-:W-:Y:S01]  /*1f90*/  FFMA R25, R107, R106.reuse, R72 ;  /* 0x0000006a6b197223 */ /* 0x080fe20000000048 */
[-C--:B------:R-:W-:Y:S01]  /*1fa0*/  FFMA R66, R109, R106.reuse, R66 ;  /* 0x0000006a6d427223 */ /* 0x080fe20000000042 */
[-C--:B------:R-:W-:Y:S01]  /*1fb0*/  FFMA R67, R112, R106.reuse, R67 ;  /* 0x0000006a70437223 */ /* 0x080fe20000000043 */
[-C--:B------:R-:W-:Y:S01]  /*1fc0*/  FFMA R71, R113, R106.reuse, R70 ;  /* 0x0000006a71477223 */ /* 0x080fe20000000046 */
[----:B------:R-:W-:Y:S01]  /*1fd0*/  FFMA R3, R147, R193, R6 ;  /* 0x000000c193037223 */ /* 0x000fe20000000006 */
[-C--:B------:R-:W-:Y:S01]  /*1fe0*/  FFMA R75, R111, R106.reuse, R68 ;  /* 0x0000006a6f4b7223 */ /* 0x080fe20000000044 */
        /* <DEDUP_REMOVED lines=64> */
[----:B------:R-:W-:Y:S01]  /*23f0*/  FFMA R3, R136, R179, R3 ;  /* 0x000000b388037223 */ /* 0x000fe20000000003 */
[-C--:B------:R-:W-:Y:S01]  /*2400*/  FFMA R43, R149, R183.reuse, R16 ;  /* 0x000000b7952b7223 */ /* 0x080fe20000000010 */
[-C--:B------:R-:W-:Y:S01]  /*2410*/  FFMA R59, R132, R183.reuse, R59 ;  /* 0x000000b7843b7223 */ /* 0x080fe2000000003b */
[CC--:B------:R-:W-:Y:S01]  /*2420*/  FFMA R39, R147.reuse, R183.reuse, R42 ;  /* 0x000000b793277223 */ /* 0x0c0fe2000000002a */
        /* <DEDUP_REMOVED lines=138> */
[-C--:B--2---:R-:W-:Y:S01]  /*2cd0*/  FFMA R196, R124, R153.reuse, R45 ;  /* 0x000000997cc47223 */ /* 0x084fe2000000002d */
        /* <DEDUP_REMOVED lines=151> */
[----:B------:R-:W-:Y:S06]  /*3650*/  @!P1 BRA `(.L_x_3) ;  /* 0xffffffd000a09947 */ /* 0x000fec000383ffff */
.L_x_2:
[----:B------:R-:W-:Y:S01]  /*3660*/  IMAD R101, R101, 0x40, R98 ;  /* 0x0000004065657824 */ /* 0x000fe200078e0262 */
[----:B------:R-:W-:Y:S01]  /*3670*/  LEA R100, R100, R99, 0x6 ;  /* 0x0000006364647211 */ /* 0x000fe200078e30ff */
[----:B------:R-:W0:Y:S03]  /*3680*/  LDCU.64 UR4, c[0x0][0x380] ;  /* 0x00007000ff0477ac */ /* 0x000e260008000a00 */
[C---:B------:R-:W-:Y:S01]  /*3690*/  VIMNMX R2, PT, PT, R100.reuse, R101, !PT ;  /* 0x0000006564027248 */ /* 0x040fe20007fe0100 */
[CC--:B------:R-:W-:Y:S01]  /*36a0*/  IMAD R16, R100.reuse, R41.reuse, RZ ;  /* 0x0000002964107224 */ /* 0x0c0fe200078e02ff */
[----:B------:R-:W-:Y:S01]  /*36b0*/  IADD3 R20, PT, PT, R101, 0x10, RZ ;  /* 0x0000001065147810 */ /* 0x000fe20007ffe0ff */
[----:B------:R-:W-:Y:S01]  /*36c0*/  VIADD R9, R100, 0x10 ;  /* 0x0000001064097836 */ /* 0x000fe20000000000 */
[----:B------:R-:W-:Y:S02]  /*36d0*/  ISETP.GE.AND P0, PT, R2, R41, PT ;  /* 0x000000290200720c */ /* 0x000fe40003f06270 */
[----:B------:R-:W-:-:S02]  /*36e0*/  VIMNMX R6, PT, PT, R100, R20, !PT ;  /* 0x0000001464067248 */ /* 0x000fc40007fe0100 */
[----:B------:R-:W-:Y:S02]  /*36f0*/  IADD3 R13, PT, PT, R100, 0x8, RZ ;  /* 0x00000008640d7810 */ /* 0x000fe40007ffe0ff */
[C---:B------:R-:W-:Y:S02]  /*3700*/  IADD3 R18, PT, PT, R101.reuse, 0x8, RZ ;  /* 0x0000000865127810 */ /* 0x040fe40007ffe0ff */
[----:B------:R-:W-:Y:S02]  /*3710*/  ISETP.GE.AND P6, PT, R6, R41, PT ;  /* 0x000000290600720c */ /* 0x000fe40003fc6270 */
[C---:B------:R-:W-:Y:S02]  /*3720*/  VIMNMX R6, PT, PT, R101.reuse, R13, !PT ;  /* 0x0000000d65067248 */ /* 0x040fe40007fe0100 */
[----:B------:R-:W-:Y:S01]  /*3730*/  VIMNMX R4, PT, PT, R100, R18, !PT ;  /* 0x0000001264047248 */ /* 0x000fe20007fe0100 */
[----:B------:R-:W1:Y:S01]  /*3740*/  @!P0 LDC.64 R2, c[0x0][0x380] ;  /* 0x0000e000ff028b82 */ /* 0x000e620000000a00 */
[C---:B------:R-:W-:Y:S01]  /*3750*/  IADD3 R24, PT, PT, R101.reuse, 0x20, RZ ;  /* 0x0000002065187810 */ /* 0x040fe20007ffe0ff */
[C---:B------:R-:W-:Y:S01]  /*3760*/  @!P0 IMAD.IADD R5, R101.reuse, 0x1, R16 ;  /* 0x0000000165058824 */ /* 0x040fe200078e0210 */
[----:B------:R-:W-:-:S02]  /*3770*/  IADD3 R22, PT, PT, R101, 0x18, RZ ;  /* 0x0000001865167810 */ /* 0x000fc40007ffe0ff */
[-C--:B------:R-:W-:Y:S02]  /*3780*/  ISETP.GE.AND P1, PT, R6, R41.reuse, PT ;  /* 0x000000290600720c */ /* 0x080fe40003f26270 */
[----:B------:R-:W-:Y:S02]  /*3790*/  ISETP.GE.AND P5, PT, R4, R41, PT ;  /* 0x000000290400720c */ /* 0x000fe40003fa6270 */
[C---:B------:R-:W-:Y:S02]  /*37a0*/  VIMNMX R6, PT, PT, R100.reuse, R24, !PT ;  /* 0x0000001864067248 */ /* 0x040fe40007fe0100 */
[----:B------:R-:W-:Y:S02]  /*37b0*/  VIMNMX R4, PT, PT, R100, R22, !PT ;  /* 0x0000001664047248 */ /* 0x000fe40007fe0100 */
[C---:B------:R-:W-:Y:S02]  /*37c0*/  IADD3 R7, P2, PT, R101.reuse, R16, RZ ;  /* 0x0000001065077210 */ /* 0x040fe40007f5e0ff */
[----:B------:R-:W-:-:S02]  /*37d0*/  IADD3 R26, PT, PT, R101, 0x28, RZ ;  /* 0x00000028651a7810 */ /* 0x000fc40007ffe0ff */
[-C--:B------:R-:W-:Y:S02]  /*37e0*/  ISETP.GE.AND P4, PT, R6, R41.reuse, PT ;  /* 0x000000290600720c */ /* 0x080fe40003f86270 */
[----:B------:R-:W-:Y:S02]  /*37f0*/  ISETP.GE.AND P3, PT, R4, R41, PT ;  /* 0x000000290400720c */ /* 0x000fe40003f66270 */
[----:B------:R-:W-:Y:S02]  /*3800*/  LEA.HI.X.SX32 R8, R16, RZ, 0x1, P2 ;  /* 0x000000ff10087211 */ /* 0x000fe400010f0eff */
[----:B------:R-:W-:Y:S01]  /*3810*/  VIMNMX R6, PT, PT, R100, R26, !PT ;  /* 0x0000001a64067248 */ /* 0x000fe20007fe0100 */
[----:B-1----:R-:W-:Y:S01]  /*3820*/  @!P0 IMAD.WIDE R2, R5, 0x4, R2 ;  /* 0x0000000405028825 */ /* 0x002fe200078e0202 */
[----:B0-----:R-:W-:Y:S02]  /*3830*/  LEA R4, P2, R7, UR4, 0x2 ;  /* 0x0000000407047c11 */ /* 0x001fe4000f8410ff */
[----:B------:R-:W-:-:S02]  /*3840*/  IADD3 R28, PT, PT, R101, 0x30, RZ ;  /* 0x00000030651c7810 */ /* 0x000fc40007ffe0ff */
[----:B------:R0:W-:Y:S01]  /*3850*/  @!P0 STG.E desc[UR6][R2.64], R97 ;  /* 0x0000006102008986 */ /* 0x0001e2000c101906 */
[----:B------:R-:W-:Y:S02]  /*3860*/  LEA.HI.X R5, R7, UR5, R8, 0x2, P2 ;  /* 0x0000000507057c11 */ /* 0x000fe400090f1408 */
[-C--:B------:R-:W-:Y:S02]  /*3870*/  ISETP.GE.AND P0, PT, R6, R41.reuse, PT ;  /* 0x000000290600720c */ /* 0x080fe40003f06270 */
[----:B------:R-:W-:Y:S01]  /*3880*/  VIMNMX R8, PT, PT, R100, R28, !PT ;  /* 0x0000001c64087248 */ /* 0x000fe20007fe0100 */
[----:B------:R-:W1:Y:S01]  /*3890*/  @!P1 LDC.64 R6, c[0x0][0x380] ;  /* 0x0000e000ff069b82 */ /* 0x000e620000000a00 */
[----:B------:R-:W-:Y:S01]  /*38a0*/  IADD3 R30, PT, PT, R101, 0x38, RZ ;  /* 0x00000038651e7810 */ /* 0x000fe20007ffe0ff */
[----:B------:R-:W-:Y:S01]  /*38b0*/  @!P5 STG.E desc[UR6][R4.64+0x20], R93 ;  /* 0x0000205d0400d986 */ /* 0x000fe2000c101906 */
[----:B------:R-:W-:Y:S02]  /*38c0*/  ISETP.GE.AND P2, PT, R8, R41, PT ;  /* 0x000000290800720c */ /* 0x000fe40003f46270 */
[----:B------:R-:W-:Y:S01]  /*38d0*/  VIMNMX R8, PT, PT, R100, R30, !PT ;  /* 0x0000001e64087248 */ /* 0x000fe20007fe0100 */
[----:B------:R-:W-:Y:S01]  /*38e0*/  @!P6 STG.E desc[UR6][R4.64+0x40], R96 ;  /* 0x000040600400e986 */ /* 0x000fe2000c101906 */
[----:B------:R-:W-:-:S02]  /*38f0*/  VIMNMX R10, PT, PT, R18, R13, !PT ;  /* 0x0000000d120a7248 */ /* 0x000fc40007fe0100 */
[----:B------:R-:W-:Y:S01]  /*3900*/  ISETP.GE.AND P5, PT, R8, R41, PT ;  /* 0x000000290800720c */ /* 0x000fe20003fa6270 */
[----:B------:R-:W-:Y:S01]  /*3910*/  @!P3 STG.E desc[UR6][R4.64+0x60], R90 ;  /* 0x0000605a0400b986 */ /* 0x000fe2000c101906 */
[----:B------:R-:W-:Y:S02]  /*3920*/  VIMNMX R8, PT, PT, R20, R13, !PT ;  /* 0x0000000d14087248 */ /* 0x000fe40007fe0100 */
[-C--:B------:R-:W-:Y:S01]  /*3930*/  ISETP.GE.AND P6, PT, R10, R41.reuse, PT ;  /* 0x000000290a00720c */ /* 0x080fe20003fc6270 */
[----:B------:R-:W-:Y:S01]  /*3940*/  @!P0 STG.E desc[UR6][R4.64+0xa0], R95 ;  /* 0x0000a05f04008986 */ /* 0x000fe2000c101906 */
[----:B------:R-:W-:Y:S02]  /*3950*/  ISETP.GE.AND P3, PT, R8, R41, PT ;  /* 0x000000290800720c */ /* 0x000fe40003f66270 */
[----:B------:R-:W-:Y:S01]  /*3960*/  VIMNMX R10, PT, PT, R101, R9, !PT ;  /* 0x00000009650a7248 */ /* 0x000fe20007fe0100 */
[----:B------:R-:W-:Y:S01]  /*3970*/  @!P2 STG.E desc[UR6][R4.64+0xc0], R91 ;  /* 0x0000c05b0400a986 */ /* 0x000fe2000c101906 */
[----:B------:R-:W-:-:S02]  /*3980*/  LEA R8, R41, R16, 0x3 ;  /* 0x0000001029087211 */ /* 0x000fc400078e18ff */
[----:B------:R-:W-:Y:S01]  /*3990*/  ISETP.GE.AND P0, PT, R10, R41, PT ;  /* 0x000000290a00720c */ /* 0x000fe20003f06270 */
[----:B------:R-:W-:Y:S01]  /*39a0*/  @!P4 STG.E desc[UR6][R4.64+0x80], R94 ;  /* 0x0000805e0400c986 */ /* 0x000fe2000c101906 */
[----:B0-----:R-:W-:Y:S02]  /*39b0*/  VIMNMX R2, PT, PT, R22, R13, !PT ;  /* 0x0000000d16027248 */ /* 0x001fe40007fe0100 */
[CC--:B------:R-:W-:Y:S01]  /*39c0*/  @!P1 IADD3 R3, PT, PT, R101.reuse, R8.reuse, RZ ;  /* 0x0000000865039210 */ /* 0x0c0fe20007ffe0ff */
[----:B------:R0:W-:Y:S01]  /*39d0*/  @!P5 STG.E desc[UR6][R4.64+0xe0], R92 ;  /* 0x0000e05c0400d986 */ /* 0x0001e2000c101906 */
[----:B------:R-:W-:Y:S02]  /*39e0*/  IADD3 R11, P2, PT, R101, R8, RZ ;  /* 0x00000008650b7210 */ /* 0x000fe40007f5e0ff */
[----:B------:R-:W-:Y:S01]  /*39f0*/  ISETP.GE.AND P4, PT, R2, R41, PT ;  /* 0x000000290200720c */ /* 0x000fe20003f86270 */
[----:B-1----:R-:W-:Y:S01]  /*3a00*/  @!P1 IMAD.WIDE R2, R3, 0x4, R6 ;  /* 0x0000000403029825 */ /* 0x002fe200078e0206 */
[----:B------:R-:W-:-:S02]  /*3a10*/  LEA.HI.X.SX32 R12, R8, RZ, 0x1, P2 ;  /* 0x000000ff080c7211 */ /* 0x000fc400010f0eff */
[-C--:B------:R-:W-:Y:S02]  /*3a20*/  VIMNMX R10, PT, PT, R24, R13.reuse, !PT ;  /* 0x0000000d180a7248 */ /* 0x080fe40007fe0100 */
[C---:B------:R-:W-:Y:S01]  /*3a30*/  LEA R6, P2, R11.reuse, UR4, 0x2 ;  /* 0x000000040b067c11 */ /* 0x040fe2000f8410ff */
[----:B------:R1:W-:Y:S01]  /*3a40*/  @!P1 STG.E desc[UR6][R2.64], R84 ;  /* 0x0000005402009986 */ /* 0x0003e2000c101906 */
[----:B------:R-:W-:Y:S01]  /*3a50*/  VIMNMX R8, PT, PT, R26, R13, !PT ;  /* 0x0000000d1a087248 */ /* 0x000fe20007fe0100 */
[----:B0-----:R-:W0:Y:S01]  /*3a60*/  @!P0 LDC.64 R4, c[0x0][0x380] ;  /* 0x0000e000ff048b82 */ /* 0x001e220000000a00 */
[----:B------:R-:W-:Y:S02]  /*3a70*/  ISETP.GE.AND P5, PT, R10, R41, PT ;  /* 0x000000290a00720c */ /* 0x000fe40003fa6270 */
[----:B------:R-:W-:Y:S02]  /*3a80*/  LEA.HI.X R7, R11, UR5, R12, 0x2, P2 ;  /* 0x000000050b077c11 */ /* 0x000fe400090f140c */
[----:B------:R-:W-:-:S02]  /*3a90*/  VIMNMX R10, PT, PT, R28, R13, !PT ;  /* 0x0000000d1c0a7248 */ /* 0x000fc40007fe0100 */
[-C--:B------:R-:W-:Y:S01]  /*3aa0*/  ISETP.GE.AND P2, PT, R8, R41.reuse, PT ;  /* 0x000000290800720c */ /* 0x080fe20003f46270 */
[----:B------:R-:W-:Y:S01]  /*3ab0*/  @!P3 STG.E desc[UR6][R6.64+0x40], R87 ;  /* 0x000040570600b986 */ /* 0x000fe2000c101906 */
[----:B------:R-:W-:Y:S02]  /*3ac0*/  ISETP.GE.AND P1, PT, R10, R41, PT ;  /* 0x000000290a00720c */ /* 0x000fe40003f26270 */
[----:B------:R-:W-:Y:S01]  /*3ad0*/  VIMNMX R10, PT, PT, R18, R9, !PT ;  /* 0x00000009120a7248 */ /* 0x000fe20007fe0100 */
[----:B------:R-:W-:Y:S01]  /*3ae0*/  @!P6 STG.E desc[UR6][R6.64+0x20], R88 ;  /* 0x000020580600e986 */ /* 0x000fe2000c101906 */
[----:B------:R-:W-:Y:S02]  /*3af0*/  VIMNMX R8, PT, PT, R30, R13, !PT ;  /* 0x0000000d1e087248 */ /* 0x000fe40007fe0100 */
[----:B------:R-:W-:Y:S01]  /*3b00*/  IADD3 R11, PT, PT, R100, 0x18, RZ ;  /* 0x00000018640b7810 */ /* 0x000fe20007ffe0ff */
[----:B------:R-:W-:Y:S01]  /*3b10*/  @!P4 STG.E desc[UR6][R6.64+0x60], R85 ;  /* 0x000060550600c986 */ /* 0x000fe2000c101906 */
[----:B------:R-:W-:-:S02]  /*3b20*/  ISETP.GE.AND P3, PT, R10, R41, PT ;  /* 0x000000290a00720c */ /* 0x000fc40003f66270 */
[----:B------:R-:W-:Y:S01]  /*3b30*/  ISETP.GE.AND P6, PT, R8, R41, PT ;  /* 0x000000290800720c */ /* 0x000fe20003fc6270 */
[----:B------:R-:W-:Y:S01]  /*3b40*/  @!P2 STG.E desc[UR6][R6.64+0xa0], R89 ;  /* 0x0000a0590600a986 */ /* 0x000fe2000c101906 */
[----:B------:R-:W-:Y:S02]  /*3b50*/  VIMNMX R10, PT, PT, R101, R11, !PT ;  /* 0x0000000b650a7248 */ /* 0x000fe40007fe0100 */
[----:B------:R-:W-:Y:S01]  /*3b60*/  VIMNMX R8, PT, PT, R20, R9, !PT ;  /* 0x0000000914087248 */ /* 0x000fe20007fe0100 */
[----:B------:R-:W-:Y:S01]  /*3b70*/  @!P1 STG.E desc[UR6][R6.64+0xc0], R82 ;  /* 0x0000c05206009986 */ /* 0x000fe2000c101906 */
[-C--:B------:R-:W-:Y:S02]  /*3b80*/  ISETP.GE.AND P2, PT, R10, R41.reuse, PT ;  /* 0x000000290a00720c */ /* 0x080fe40003f46270 */
[----:B------:R-:W-:Y:S01]  /*3b90*/  ISETP.GE.AND P4, PT, R8, R41, PT ;  /* 0x000000290800720c */ /* 0x000fe20003f86270 */
[----:B------:R-:W-:Y:S01]  /*3ba0*/  @!P5 STG.E desc[UR6][R6.64+0x80], R86 ;  /* 0x000080560600d986 */ /* 0x000fe2000c101906 */
[----:B------:R-:W-:-:S02]  /*3bb0*/  LEA R8, R41, R16, 0x4 ;  /* 0x0000001029087211 */ /* 0x000fc400078e20ff */
[-C--:B-1----:R-:W-:Y:S01]  /*3bc0*/  VIMNMX R2, PT, PT, R22, R9.reuse, !PT ;  /* 0x0000000916027248 */ /* 0x082fe20007fe0100 */
[----:B------:R1:W-:Y:S01]  /*3bd0*/  @!P6 STG.E desc[UR6][R6.64+0xe0], R83 ;  /* 0x0000e0530600e986 */ /* 0x0003e2000c101906 */
[C---:B------:R-:W-:Y:S01]  /*3be0*/  IADD3 R13, P1, PT, R101.reuse, R8, RZ ;  /* 0x00000008650d7210 */ /* 0x040fe20007f3e0ff */
[----:B------:R-:W-:Y:S01]  /*3bf0*/  @!P0 IMAD.IADD R3, R101, 0x1, R8 ;  /* 0x0000000165038824 */ /* 0x000fe200078e0208 */
[----:B------:R-:W-:Y:S02]  /*3c00*/  VIMNMX R10, PT, PT, R24, R9, !PT ;  /* 0x00000009180a7248 */ /* 0x000fe40007fe0100 */
[----:B------:R-:W-:Y:S01]  /*3c10*/  ISETP.GE.AND P5, PT, R2, R41, PT ;  /* 0x000000290200720c */ /* 0x000fe20003fa6270 */
[----:B0-----:R-:W-:Y:S01]  /*3c20*/  @!P0 IMAD.WIDE R2, R3, 0x4, R4 ;  /* 0x0000000403028825 */ /* 0x001fe200078e0204 */
[----:B------:R-:W-:Y:S02]  /*3c30*/  LEA.HI.X.SX32 R14, R8, RZ, 0x1, P1 ;  /* 0x000000ff080e7211 */ /* 0x000fe400008f0eff */
[----:B------:R-:W-:-:S02]  /*3c40*/  LEA R4, P1, R13, UR4, 0x2 ;  /* 0x000000040d047c11 */ /* 0x000fc4000f8210ff */
[----:B------:R-:W-:Y:S01]  /*3c50*/  ISETP.GE.AND P6, PT, R10, R41, PT ;  /* 0x000000290a00720c */ /* 0x000fe20003fc6270 */
[----:B-1----:R-:W0:Y:S01]  /*3c60*/  @!P2 LDC.64 R6, c[0x0][0x380] ;  /* 0x0000e000ff06ab82 */ /* 0x002e220000000a00 */
[-C--:B------:R-:W-:Y:S01]  /*3c70*/  VIMNMX R10, PT, PT, R26, R9.reuse, !PT ;  /* 0x000000091a0a7248 */ /* 0x080fe20007fe0100 */
[----:B------:R1:W-:Y:S01]  /*3c80*/  @!P0 STG.E desc[UR6][R2.64], R76 ;  /* 0x0000004c02008986 */ /* 0x0003e2000c101906 */
[----:B------:R-:W-:Y:S02]  /*3c90*/  VIMNMX R12, PT, PT, R28, R9, !PT ;  /* 0x000000091c0c7248 */ /* 0x000fe40007fe0100 */
[----:B------:R-:W-:Y:S02]  /*3ca0*/  LEA.HI.X R5, R13, UR5, R14, 0x2, P1 ;  /* 0x000000050d057c11 */ /* 0x000fe400088f140e */
[----:B------:R-:W-:Y:S02]  /*3cb0*/  ISETP.GE.AND P0, PT, R10, R41, PT ;  /* 0x000000290a00720c */ /* 0x000fe40003f06270 */
[----:B------:R-:W-:Y:S01]  /*3cc0*/  VIMNMX R10, PT, PT, R30, R9, !PT ;  /* 0x000000091e0a7248 */ /* 0x000fe20007fe0100 */
[----:B------:R-:W-:Y:S01]  /*3cd0*/  @!P3 STG.E desc[UR6][R4.64+0x20], R77 ;  /* 0x0000204d0400b986 */ /* 0x000fe2000c101906 */
[----:B------:R-:W-:-:S02]  /*3ce0*/  ISETP.GE.AND P1, PT, R12, R41, PT ;  /* 0x000000290c00720c */ /* 0x000fc40003f26270 */
[----:B------:R-:W-:Y:S01]  /*3cf0*/  ISETP.GE.AND P3, PT, R10, R41, PT ;  /* 0x000000290a00720c */ /* 0x000fe20003f66270 */
[----:B------:R-:W-:Y:S01]  /*3d00*/  @!P5 STG.E desc[UR6][R4.64+0x60], R74 ;  /* 0x0000604a0400d986 */ /* 0x000fe2000c101906 */
[----:B------:R-:W-:Y:S02]  /*3d10*/  VIMNMX R10, PT, PT, R20, R11, !PT ;  /* 0x0000000b140a7248 */ /* 0x000fe40007fe0100 */
[----:B------:R-:W-:Y:S01]  /*3d20*/  IADD3 R9, PT, PT, R100, 0x20, RZ ;  /* 0x0000002064097810 */ /* 0x000fe20007ffe0ff */
[----:B------:R-:W-:Y:S01]  /*3d30*/  @!P4 STG.E desc[UR6][R4.64+0x40], R78 ;  /* 0x0000404e0400c986 */ /* 0x000fe2000c101906 */
[----:B------:R-:W-:Y:S02]  /*3d40*/  ISETP.GE.AND P5, PT, R10, R41, PT ;  /* 0x000000290a00720c */ /* 0x000fe40003fa6270 */
[----:B------:R-:W-:Y:S01]  /*3d50*/  VIMNMX R10, PT, PT, R101, R9, !PT ;  /* 0x00000009650a7248 */ /* 0x000fe20007fe0100 */
[----:B------:R-:W-:Y:S01]  /*3d60*/  @!P0 STG.E desc[UR6][R4.64+0xa0], R79 ;  /* 0x0000a04f04008986 */ /* 0x000fe2000c101906 */
[----:B------:R-:W-:-:S02]  /*3d70*/  LEA R8, R41, R8, 0x3 ;  /* 0x0000000829087211 */ /* 0x000fc400078e18ff */
[-C--:B------:R-:W-:Y:S01]  /*3d80*/  VIMNMX R12, PT, PT, R18, R11.reuse, !PT ;  /* 0x0000000b120c7248 */ /* 0x080fe20007fe0100 */
[----:B------:R-:W-:Y:S01]  /*3d90*/  @!P1 STG.E desc[UR6][R4.64+0xc0], R80 ;  /* 0x0000c05004009986 */ /* 0x000fe2000c101906 */
[----:B-1----:R-:W-:Y:S02]  /*3da0*/  VIMNMX R2, PT, PT, R22, R11, !PT ;  /* 0x0000000b16027248 */ /* 0x002fe40007fe0100 */
[-C--:B------:R-:W-:Y:S01]  /*3db0*/  ISETP.GE.AND P0, PT, R10, R41.reuse, PT ;  /* 0x000000290a00720c */ /* 0x080fe20003f06270 */
[----:B------:R-:W-:Y:S01]  /*3dc0*/  @!P6 STG.E desc[UR6][R4.64+0x80], R75 ;  /* 0x0000804b0400e986 */ /* 0x000fe2000c101906 */
[CC--:B------:R-:W-:Y:S02]  /*3dd0*/  @!P2 IADD3 R3, PT, PT, R101.reuse, R8.reuse, RZ ;  /* 0x000000086503a210 */ /* 0x0c0fe40007ffe0ff */
[----:B------:R-:W-:Y:S01]  /*3de0*/  ISETP.GE.AND P4, PT, R12, R41, PT ;  /* 0x000000290c00720c */ /* 0x000fe20003f86270 */
[----:B------:R1:W-:Y:S01]  /*3df0*/  @!P3 STG.E desc[UR6][R4.64+0xe0], R81 ;  /* 0x0000e0510400b986 */ /* 0x0003e2000c101906 */
[----:B------:R-:W-:-:S02]  /*3e00*/  IADD3 R12, P1, PT, R101, R8, RZ ;  /* 0x00000008650c7210 */ /* 0x000fc40007f3e0ff */
[----:B------:R-:W-:Y:S01]  /*3e10*/  ISETP.GE.AND P6, PT, R2, R41, PT ;  /* 0x000000290200720c */ /* 0x000fe20003fc6270 */
[----:B0-----:R-:W-:Y:S01]  /*3e20*/  @!P2 IMAD.WIDE R2, R3, 0x4, R6 ;  /* 0x000000040302a825 */ /* 0x001fe200078e0206 */
[-C--:B------:R-:W-:Y:S02]  /*3e30*/  VIMNMX R10, PT, PT, R24, R11.reuse, !PT ;  /* 0x0000000b180a7248 */ /* 0x080fe40007fe0100 */
[----:B------:R-:W-:Y:S02]  /*3e40*/  LEA.HI.X.SX32 R7, R8, RZ, 0x1, P1 ;  /* 0x000000ff08077211 */ /* 0x000fe400008f0eff */
[----:B------:R-:W-:Y:S01]  /*3e50*/  VIMNMX R8, PT, PT, R26, R11, !PT ;  /* 0x0000000b1a087248 */ /* 0x000fe20007fe0100 */
[----:B------:R0:W-:Y:S01]  /*3e60*/  @!P2 STG.E desc[UR6][R2.64], R73 ;  /* 0x000000490200a986 */ /* 0x0001e2000c101906 */
[----:B------:R-:W-:Y:S01]  /*3e70*/  LEA R6, P3, R12, UR4, 0x2 ;  /* 0x000000040c067c11 */ /* 0x000fe2000f8610ff */
[----:B-1----:R-:W1:Y:S01]  /*3e80*/  @!P0 LDC.64 R4, c[0x0][0x380] ;  /* 0x0000e000ff048b82 */ /* 0x002e620000000a00 */
[----:B------:R-:W-:-:S02]  /*3e90*/  ISETP.GE.AND P1, PT, R10, R41, PT ;  /* 0x000000290a00720c */ /* 0x000fc40003f26270 */
[----:B------:R-:W-:Y:S02]  /*3ea0*/  VIMNMX R10, PT, PT, R28, R11, !PT ;  /* 0x0000000b1c0a7248 */ /* 0x000fe40007fe0100 */
[-C--:B------:R-:W-:Y:S02]  /*3eb0*/  ISETP.GE.AND P2, PT, R8, R41.reuse, PT ;  /* 0x000000290800720c */ /* 0x080fe40003f46270 */
[----:B------:R-:W-:Y:S02]  /*3ec0*/  LEA.HI.X R7, R12, UR5, R7, 0x2, P3 ;  /* 0x000000050c077c11 */ /* 0x000fe400098f1407 */
[----:B------:R-:W-:Y:S02]  /*3ed0*/  ISETP.GE.AND P3, PT, R10, R41, PT ;  /* 0x000000290a00720c */ /* 0x000fe40003f66270 */
[----:B------:R-:W-:Y:S01]  /*3ee0*/  VIMNMX R8, PT, PT, R30, R11, !PT ;  /* 0x0000000b1e087248 */ /* 0x000fe20007fe0100 */
[----:B------:R-:W-:Y:S01]  /*3ef0*/  @!P5 STG.E desc[UR6][R6.64+0x40], R72 ;  /* 0x000040480600d986 */ /* 0x000fe2000c101906 */
[----:B------:R-:W-:-:S02]  /*3f00*/  VIMNMX R10, PT, PT, R18, R9, !PT ;  /* 0x00000009120a7248 */ /* 0x000fc40007fe0100 */
[----:B------:R-:W-:Y:S01]  /*3f10*/  IADD3 R11, PT, PT, R100, 0x28, RZ ;  /* 0x00000028640b7810 */ /* 0x000fe20007ffe0ff */
[----:B------:R-:W-:Y:S01]  /*3f20*/  @!P4 STG.E desc[UR6][R6.64+0x20], R67 ;  /* 0x000020430600c986 */ /* 0x000fe2000c101906 */
[-C--:B------:R-:W-:Y:S02]  /*3f30*/  ISETP.GE.AND P5, PT, R10, R41.reuse, PT ;  /* 0x000000290a00720c */ /* 0x080fe40003fa6270 */
[----:B------:R-:W-:Y:S01]  /*3f40*/  ISETP.GE.AND P4, PT, R8, R41, PT ;  /* 0x000000290800720c */ /* 0x000fe20003f86270 */
[----:B------:R-:W-:Y:S01]  /*3f50*/  @!P2 STG.E desc[UR6][R6.64+0xa0], R70 ;  /* 0x0000a0460600a986 */ /* 0x000fe2000c101906 */
[----:B------:R-:W-:Y:S02]  /*3f60*/  VIMNMX R10, PT, PT, R101, R11, !PT ;  /* 0x0000000b650a7248 */ /* 0x000fe40007fe0100 */
[----:B------:R-:W-:Y:S01]  /*3f70*/  VIMNMX R8, PT, PT, R20, R9, !PT ;  /* 0x0000000914087248 */ /* 0x000fe20007fe0100 */
[----:B------:R-:W-:Y:S01]  /*3f80*/  @!P6 STG.E desc[UR6][R6.64+0x60], R71 ;  /* 0x000060470600e986 */ /* 0x000fe2000c101906 */
[----:B------:R-:W-:-:S02]  /*3f90*/  ISETP.GE.AND P2, PT, R10, R41, PT ;  /* 0x000000290a00720c */ /* 0x000fc40003f46270 */
[----:B------:R-:W-:Y:S01]  /*3fa0*/  ISETP.GE.AND P6, PT, R8, R41, PT ;  /* 0x000000290800720c */ /* 0x000fe20003fc6270 */
[----:B------:R-:W-:Y:S01]  /*3fb0*/  IMAD R8, R41, 0x20, R16 ;  /* 0x0000002029087824 */ /* 0x000fe200078e0210 */
[-C--:B0-----:R-:W-:Y:S01]  /*3fc0*/  VIMNMX R2, PT, PT, R22, R9.reuse, !PT ;  /* 0x0000000916027248 */ /* 0x081fe20007fe0100 */
[----:B------:R-:W-:Y:S01]  /*3fd0*/  @!P3 STG.E desc[UR6][R6.64+0xc0], R68 ;  /* 0x0000c0440600b986 */ /* 0x000fe2000c101906 */
[----:B------:R-:W-:Y:S02]  /*3fe0*/  VIMNMX R10, PT, PT, R24, R9, !PT ;  /* 0x00000009180a7248 */ /* 0x000fe40007fe0100 */
[CC--:B------:R-:W-:Y:S01]  /*3ff0*/  @!P0 IADD3 R3, PT, PT, R101.reuse, R8.reuse, RZ ;  /* 0x0000000865038210 */ /* 0x0c0fe20007ffe0ff */
[----:B------:R-:W-:Y:S01]  /*4000*/  @!P1 STG.E desc[UR6][R6.64+0x80], R66 ;  /* 0x0000804206009986 */ /* 0x000fe2000c101906 */
[----:B------:R-:W-:Y:S02]  /*4010*/  IADD3 R13, P3, PT, R101, R8, RZ ;  /* 0x00000008650d7210 */ /* 0x000fe40007f7e0ff */
[----:B------:R-:W-:Y:S01]  /*4020*/  ISETP.GE.AND P1, PT, R2, R41, PT ;  /* 0x000000290200720c */ /* 0x000fe20003f26270 */
[----:B------:R0:W-:Y:S01]  /*4030*/  @!P4 STG.E desc[UR6][R6.64+0xe0], R69 ;  /* 0x0000e0450600c986 */ /* 0x0001e2000c101906 */
[----:B-1----:R-:W-:Y:S01]  /*4040*/  @!P0 IMAD.WIDE R2, R3, 0x4, R4 ;  /* 0x0000000403028825 */ /* 0x002fe200078e0204 */
[----:B------:R-:W-:-:S02]  /*4050*/  LEA.HI.X.SX32 R14, R8, RZ, 0x1, P3 ;  /* 0x000000ff080e7211 */ /* 0x000fc400018f0eff */
[C---:B------:R-:W-:Y:S02]  /*4060*/  LEA R4, P4, R13.reuse, UR4, 0x2 ;  /* 0x000000040d047c11 */ /* 0x040fe4000f8810ff */
[----:B------:R-:W-:Y:S01]  /*4070*/  ISETP.GE.AND P3, PT, R10, R41, PT ;  /* 0x000000290a00720c */ /* 0x000fe20003f66270 */
[----:B------:R1:W-:Y:S01]  /*4080*/  @!P0 STG.E desc[UR6][R2.64], R65 ;  /* 0x0000004102008986 */ /* 0x0003e2000c101906 */
[-C--:B------:R-:W-:Y:S02]  /*4090*/  VIMNMX R10, PT, PT, R26, R9.reuse, !PT ;  /* 0x000000091a0a7248 */ /* 0x080fe40007fe0100 */
[----:B------:R-:W-:Y:S01]  /*40a0*/  VIMNMX R12, PT, PT, R28, R9, !PT ;  /* 0x000000091c0c7248 */ /* 0x000fe20007fe0100 */
[----:B0-----:R-:W0:Y:S01]  /*40b0*/  @!P2 LDC.64 R6, c[0x0][0x380] ;  /* 0x0000e000ff06ab82 */ /* 0x001e220000000a00 */
[----:B------:R-:W-:Y:S02]  /*40c0*/  LEA.HI.X R5, R13, UR5, R14, 0x2, P4 ;  /* 0x000000050d057c11 */ /* 0x000fe4000a0f140e */
        /* <DEDUP_REMOVED lines=10> */
[----:B------:R-:W-:Y:S01]  /*4170*/  ISETP.GE.AND P1, PT, R10, R41, PT ;  /* 0x000000290a00720c */ /* 0x000fe20003f26270 */
[----:B------:R-:W-:Y:S01]  /*4180*/  @!P0 STG.E desc[UR6][R4.64+0xa0], R62 ;  /* 0x0000a03e04008986 */ /* 0x000fe2000c101906 */
[C---:B------:R-:W-:Y:S02]  /*4190*/  VIMNMX R10, PT, PT, R101.reuse, R13, !PT ;  /* 0x0000000d650a7248 */ /* 0x040fe40007fe0100 */
[-C--:B------:R-:W-:Y:S01]  /*41a0*/  VIMNMX R12, PT, PT, R18, R11.reuse, !PT ;  /* 0x0000000b120c7248 */ /* 0x080fe20007fe0100 */
[----:B------:R-:W-:Y:S01]  /*41b0*/  @!P4 STG.E desc[UR6][R4.64+0xc0], R60 ;  /* 0x0000c03c0400c986 */ /* 0x000fe2000c101906 */
[----:B-1----:R-:W-:Y:S02]  /*41c0*/  VIMNMX R2, PT, PT, R22, R11, !PT ;  /* 0x0000000b16027248 */ /* 0x002fe40007fe0100 */
[----:B------:R-:W-:Y:S01]  /*41d0*/  @!P2 IADD3 R3, PT, PT, R101, R9, RZ ;  /* 0x000000096503a210 */ /* 0x000fe20007ffe0ff */
[----:B------:R-:W-:Y:S01]  /*41e0*/  @!P3 STG.E desc[UR6][R4.64+0x80], R58 ;  /* 0x0000803a0400b986 */ /* 0x000fe2000c101906 */
[----:B------:R-:W-:-:S02]  /*41f0*/  ISETP.GE.AND P0, PT, R10, R41, PT ;  /* 0x000000290a00720c */ /* 0x000fc40003f06270 */
[----:B------:R-:W-:Y:S01]  /*4200*/  IADD3 R14, P4, PT, R101, R9, RZ ;  /* 0x00000009650e7210 */ /* 0x000fe20007f9e0ff */
[----:B------:R1:W-:Y:S01]  /*4210*/  @!P5 STG.E desc[UR6][R4.64+0xe0], R61 ;  /* 0x0000e03d0400d986 */ /* 0x0003e2000c101906 */
[----:B------:R-:W-:Y:S02]  /*4220*/  ISETP.GE.AND P6, PT, R12, R41, PT ;  /* 0x000000290c00720c */ /* 0x000fe40003fc6270 */
[----:B------:R-:W-:Y:S02]  /*4230*/  VIMNMX R10, PT, PT, R24, R11, !PT ;  /* 0x0000000b180a7248 */ /* 0x000fe40007fe0100 */
[----:B------:R-:W-:Y:S01]  /*4240*/  ISETP.GE.AND P3, PT, R2, R41, PT ;  /* 0x000000290200720c */ /* 0x000fe20003f66270 */
[----:B0-----:R-:W-:Y:S01]  /*4250*/  @!P2 IMAD.WIDE R2, R3, 0x4, R6 ;  /* 0x000000040302a825 */ /* 0x001fe200078e0206 */
[----:B------:R-:W-:Y:S02]  /*4260*/  LEA.HI.X.SX32 R9, R9, RZ, 0x1, P4 ;  /* 0x000000ff09097211 */ /* 0x000fe400020f0eff */
[----:B------:R-:W-:-:S02]  /*4270*/  LEA R6, P5, R14, UR4, 0x2 ;  /* 0x000000040e067c11 */ /* 0x000fc4000f8a10ff */
[----:B------:R-:W-:Y:S01]  /*4280*/  ISETP.GE.AND P4, PT, R10, R41, PT ;  /* 0x000000290a00720c */ /* 0x000fe20003f86270 */
[----:B------:R0:W-:Y:S01]  /*4290*/  @!P2 STG.E desc[UR6][R2.64], R59 ;  /* 0x0000003b0200a986 */ /* 0x0001e2000c101906 */
[----:B------:R-:W-:Y:S01]  /*42a0*/  VIMNMX R10, PT, PT, R26, R11, !PT ;  /* 0x0000000b1a0a7248 */ /* 0x000fe20007fe0100 */
[----:B-1----:R-:W1:Y:S01]  /*42b0*/  @!P0 LDC.64 R4, c[0x0][0x380] ;  /* 0x0000e000ff048b82 */ /* 0x002e620000000a00 */
[----:B------:R-:W-:Y:S02]  /*42c0*/  LEA.HI.X R7, R14, UR5, R9, 0x2, P5 ;  /* 0x000000050e077c11 */ /* 0x000fe4000a8f1409 */
[----:B------:R-:W-:Y:S02]  /*42d0*/  ISETP.GE.AND P5, PT, R10, R41, PT ;  /* 0x000000290a00720c */ /* 0x000fe40003fa6270 */
[-C--:B------:R-:W-:Y:S01]  /*42e0*/  VIMNMX R10, PT, PT, R30, R11.reuse, !PT ;  /* 0x0000000b1e0a7248 */ /* 0x080fe20007fe0100 */
[----:B------:R-:W-:Y:S01]  /*42f0*/  @!P6 STG.E desc[UR6][R6.64+0x20], R54 ;  /* 0x000020360600e986 */ /* 0x000fe2000c101906 */
[----:B------:R-:W-:Y:S01]  /*4300*/  VIMNMX R12, PT, PT, R28, R11, !PT ;  /* 0x0000000b1c0c7248 */ /* 0x000fe20007fe0100 */
[----:B------:R-:W-:Y:S01]  /*4310*/  VIADD R11, R100, 0x38 ;  /* 0x00000038640b7836 */ /* 0x000fe20000000000 */
[----:B------:R-:W-:Y:S01]  /*4320*/  ISETP.GE.AND P6, PT, R10, R41, PT ;  /* 0x000000290a00720c */ /* 0x000fe20003fc6270 */
[----:B------:R-:W-:Y:S01]  /*4330*/  @!P1 STG.E desc[UR6][R6.64+0x40], R56 ;  /* 0x0000403806009986 */ /* 0x000fe2000c101906 */
[----:B------:R-:W-:-:S02]  /*4340*/  VIMNMX R10, PT, PT, R18, R13, !PT ;  /* 0x0000000d120a7248 */ /* 0x000fc40007fe0100 */
[-C--:B------:R-:W-:Y:S01]  /*4350*/  ISETP.GE.AND P2, PT, R12, R41.reuse, PT ;  /* 0x000000290c00720c */ /* 0x080fe20003f46270 */
[----:B------:R-:W-:Y:S01]  /*4360*/  @!P4 STG.E desc[UR6][R6.64+0x80], R57 ;  /* 0x000080390600c986 */ /* 0x000fe2000c101906 */
[----:B------:R-:W-:Y:S02]  /*4370*/  ISETP.GE.AND P1, PT, R10, R41, PT ;  /* 0x000000290a00720c */ /* 0x000fe40003f26270 */
[----:B------:R-:W-:Y:S01]  /*4380*/  VIMNMX R10, PT, PT, R101, R11, !PT ;  /* 0x0000000b650a7248 */ /* 0x000fe20007fe0100 */
[----:B------:R-:W-:Y:S01]  /*4390*/  @!P5 STG.E desc[UR6][R6.64+0xa0], R50 ;  /* 0x0000a0320600d986 */ /* 0x000fe2000c101906 */
[----:B0-----:R-:W-:Y:S02]  /*43a0*/  VIMNMX R2, PT, PT, R22, R13, !PT ;  /* 0x0000000d16027248 */ /* 0x001fe40007fe0100 */
[----:B------:R-:W-:Y:S01]  /*43b0*/  ISETP.GE.AND P4, PT, R10, R41, PT ;  /* 0x000000290a00720c */ /* 0x000fe20003f86270 */
[----:B------:R-:W-:Y:S01]  /*43c0*/  @!P6 STG.E desc[UR6][R6.64+0xe0], R55 ;  /* 0x0000e0370600e986 */ /* 0x000fe2000c101906 */
[----:B------:R-:W-:-:S02]  /*43d0*/  LEA R10, R41, R8, 0x4 ;  /* 0x00000008290a7211 */ /* 0x000fc400078e20ff */
[----:B------:R-:W-:Y:S01]  /*43e0*/  ISETP.GE.AND P5, PT, R2, R41, PT ;  /* 0x000000290200720c */ /* 0x000fe20003fa6270 */
[----:B------:R-:W-:Y:S01]  /*43f0*/  @!P2 STG.E desc[UR6][R6.64+0xc0], R53 ;  /* 0x0000c0350600a986 */ /* 0x000fe2000c101906 */
[----:B------:R-:W-:Y:S02]  /*4400*/  VIMNMX R2, PT, PT, R24, R13, !PT ;  /* 0x0000000d18027248 */ /* 0x000fe40007fe0100 */
[CC--:B------:R-:W-:Y:S01]  /*4410*/  @!P0 IADD3 R3, PT, PT, R101.reuse, R10.reuse, RZ ;  /* 0x0000000a65038210 */ /* 0x0c0fe20007ffe0ff */
[----:B------:R0:W-:Y:S01]  /*4420*/  @!P3 STG.E desc[UR6][R6.64+0x60], R42 ;  /* 0x0000602a0600b986 */ /* 0x0001e2000c101906 */
[----:B------:R-:W-:Y:S02]  /*4430*/  IADD3 R15, P2, PT, R101, R10, RZ ;  /* 0x0000000a650f7210 */ /* 0x000fe40007f5e0ff */
[----:B------:R-:W-:Y:S01]  /*4440*/  ISETP.GE.AND P6, PT, R2, R41, PT ;  /* 0x000000290200720c */ /* 0x000fe20003fc6270 */
[----:B-1----:R-:W-:Y:S01]  /*4450*/  @!P0 IMAD.WIDE R2, R3, 0x4, R4 ;  /* 0x0000000403028825 */ /* 0x002fe200078e0204 */
[----:B------:R-:W-:Y:S01]  /*4460*/  LEA.HI.X.SX32 R16, R10, RZ, 0x1, P2 ;  /* 0x000000ff0a107211 */ /* 0x000fe200010f0eff */
[----:B------:R-:W1:Y:S01]  /*4470*/  @!P4 LDC.64 R8, c[0x0][0x380] ;  /* 0x0000e000ff08cb82 */ /* 0x000e620000000a00 */
[----:B------:R-:W-:-:S02]  /*4480*/  LEA R4, P2, R15, UR4, 0x2 ;  /* 0x000000040f047c11 */ /* 0x000fc4000f8410ff */
[-C--:B------:R-:W-:Y:S01]  /*4490*/  VIMNMX R12, PT, PT, R20, R13.reuse, !PT ;  /* 0x0000000d140c7248 */ /* 0x080fe20007fe0100 */
[----:B------:R2:W-:Y:S01]  /*44a0*/  @!P0 STG.E desc[UR6][R2.64], R45 ;  /* 0x0000002d02008986 */ /* 0x0005e2000c101906 */
[----:B------:R-:W-:Y:S02]  /*44b0*/  LEA.HI.X R5, R15, UR5, R16, 0x2, P2 ;  /* 0x000000050f057c11 */ /* 0x000fe400090f1410 */
[----:B0-----:R-:W-:Y:S02]  /*44c0*/  VIMNMX R6, PT, PT, R30, R13, !PT ;  /* 0x0000000d1e067248 */ /* 0x001fe40007fe0100 */
[----:B------:R-:W-:Y:S01]  /*44d0*/  ISETP.GE.AND P3, PT, R12, R41, PT ;  /* 0x000000290c00720c */ /* 0x000fe20003f66270 */
[----:B------:R0:W-:Y:S01]  /*44e0*/  @!P1 STG.E desc[UR6][R4.64+0x20], R49 ;  /* 0x0000203104009986 */ /* 0x0001e2000c101906 */
[-C--:B------:R-:W-:Y:S02]  /*44f0*/  VIMNMX R12, PT, PT, R26, R13.reuse, !PT ;  /* 0x0000000d1a0c7248 */ /* 0x080fe40007fe0100 */
[----:B------:R-:W-:Y:S01]  /*4500*/  VIMNMX R14, PT, PT, R28, R13, !PT ;  /* 0x0000000d1c0e7248 */ /* 0x000fe20007fe0100 */
[----:B------:R0:W-:Y:S01]  /*4510*/  @!P6 STG.E desc[UR6][R4.64+0x80], R47 ;  /* 0x0000802f0400e986 */ /* 0x0001e2000c101906 */
[----:B------:R-:W-:-:S02]  /*4520*/  ISETP.GE.AND P1, PT, R6, R41, PT ;  /* 0x000000290600720c */ /* 0x000fc40003f26270 */
[-C--:B------:R-:W-:Y:S01]  /*4530*/  ISETP.GE.AND P0, PT, R12, R41.reuse, PT ;  /* 0x000000290c00720c */ /* 0x080fe20003f06270 */
[----:B------:R0:W-:Y:S01]  /*4540*/  @!P5 STG.E desc[UR6][R4.64+0x60], R40 ;  /* 0x000060280400d986 */ /* 0x0001e2000c101906 */
[----:B------:R-:W-:Y:S02]  /*4550*/  ISETP.GE.AND P2, PT, R14, R41, PT ;  /* 0x000000290e00720c */ /* 0x000fe40003f46270 */
[----:B------:R-:W-:Y:S01]  /*4560*/  LEA R10, R41, R10, 0x3 ;  /* 0x0000000a290a7211 */ /* 0x000fe200078e18ff */
[----:B------:R0:W-:Y:S01]  /*4570*/  @!P3 STG.E desc[UR6][R4.64+0x40], R51 ;  /* 0x000040330400b986 */ /* 0x0001e2000c101906 */
[-C--:B--2---:R-:W-:Y:S02]  /*4580*/  VIMNMX R2, PT, PT, R22, R11.reuse, !PT ;  /* 0x0000000b16027248 */ /* 0x084fe40007fe0100 */
[----:B------:R-:W-:Y:S02]  /*4590*/  @!P4 IADD3 R3, PT, PT, R101, R10, RZ ;  /* 0x0000000a6503c210 */ /* 0x000fe40007ffe0ff */
[----:B------:R-:W-:Y:S01]  /*45a0*/  VIMNMX R6, PT, PT, R20, R11, !PT ;  /* 0x0000000b14067248 */ /* 0x000fe20007fe0100 */
[----:B------:R0:W-:Y:S01]  /*45b0*/  @!P1 STG.E desc[UR6][R4.64+0xe0], R44 ;  /* 0x0000e02c04009986 */ /* 0x0001e2000c101906 */
[-C--:B------:R-:W-:Y:S01]  /*45c0*/  ISETP.GE.AND P6, PT, R2, R41.reuse, PT ;  /* 0x000000290200720c */ /* 0x080fe20003fc6270 */
[----:B-1----:R-:W-:Y:S01]  /*45d0*/  @!P4 IMAD.WIDE R2, R3, 0x4, R8 ;  /* 0x000000040302c825 */ /* 0x002fe200078e0208 */
[----:B------:R-:W-:Y:S01]  /*45e0*/  ISETP.GE.AND P5, PT, R6, R41, PT ;  /* 0x000000290600720c */ /* 0x000fe20003fa6270 */
[----:B------:R0:W-:Y:S01]  /*45f0*/  @!P0 STG.E desc[UR6][R4.64+0xa0], R48 ;  /* 0x0000a03004008986 */ /* 0x0001e2000c101906 */
[----:B------:R-:W-:-:S02]  /*4600*/  VIMNMX R12, PT, PT, R18, R11, !PT ;  /* 0x0000000b120c7248 */ /* 0x000fc40007fe0100 */
[-C--:B------:R-:W-:Y:S01]  /*4610*/  VIMNMX R6, PT, PT, R24, R11.reuse, !PT ;  /* 0x0000000b18067248 */ /* 0x080fe20007fe0100 */
[----:B------:R0:W-:Y:S01]  /*4620*/  @!P2 STG.E desc[UR6][R4.64+0xc0], R46 ;  /* 0x0000c02e0400a986 */ /* 0x0001e2000c101906 */
[----:B------:R-:W-:Y:S02]  /*4630*/  IADD3 R7, P1, PT, R101, R10, RZ ;  /* 0x0000000a65077210 */ /* 0x000fe40007f3e0ff */
[----:B------:R-:W-:Y:S01]  /*4640*/  VIMNMX R8, PT, PT, R26, R11, !PT ;  /* 0x0000000b1a087248 */ /* 0x000fe20007fe0100 */
[----:B------:R0:W-:Y:S01]  /*4650*/  @!P4 STG.E desc[UR6][R2.64], R43 ;  /* 0x0000002b0200c986 */ /* 0x0001e2000c101906 */
[-C--:B------:R-:W-:Y:S02]  /*4660*/  ISETP.GE.AND P3, PT, R12, R41.reuse, PT ;  /* 0x000000290c00720c */ /* 0x080fe40003f66270 */
[----:B------:R-:W-:Y:S02]  /*4670*/  ISETP.GE.AND P0, PT, R6, R41, PT ;  /* 0x000000290600720c */ /* 0x000fe40003f06270 */
[----:B------:R-:W-:-:S02]  /*4680*/  LEA.HI.X.SX32 R10, R10, RZ, 0x1, P1 ;  /* 0x000000ff0a0a7211 */ /* 0x000fc400008f0eff */
[----:B------:R-:W-:Y:S02]  /*4690*/  VIMNMX R12, PT, PT, R28, R11, !PT ;  /* 0x0000000b1c0c7248 */ /* 0x000fe40007fe0100 */
[C---:B------:R-:W-:Y:S02]  /*46a0*/  LEA R6, P4, R7.reuse, UR4, 0x2 ;  /* 0x0000000407067c11 */ /* 0x040fe4000f8810ff */
[----:B------:R-:W-:Y:S02]  /*46b0*/  ISETP.GE.AND P1, PT, R8, R41, PT ;  /* 0x000000290800720c */ /* 0x000fe40003f26270 */
[----:B------:R-:W-:Y:S02]  /*46c0*/  VIMNMX R8, PT, PT, R30, R11, !PT ;  /* 0x0000000b1e087248 */ /* 0x000fe40007fe0100 */
[----:B------:R-:W-:Y:S02]  /*46d0*/  ISETP.GE.AND P2, PT, R12, R41, PT ;  /* 0x000000290c00720c */ /* 0x000fe40003f46270 */
[----:B------:R-:W-:-:S02]  /*46e0*/  LEA.HI.X R7, R7, UR5, R10, 0x2, P4 ;  /* 0x0000000507077c11 */ /* 0x000fc4000a0f140a */
[----:B------:R-:W-:-:S03]  /*46f0*/  ISETP.GE.AND P4, PT, R8, R41, PT ;  /* 0x000000290800720c */ /* 0x000fc60003f86270 */
[----:B------:R0:W-:Y:S04]  /*4700*/  @!P3 STG.E desc[UR6][R6.64+0x20], R39 ;  /* 0x000020270600b986 */ /* 0x0001e8000c101906 */
[----:B------:R0:W-:Y:S04]  /*4710*/  @!P5 STG.E desc[UR6][R6.64+0x40], R38 ;  /* 0x000040260600d986 */ /* 0x0001e8000c101906 */
[----:B------:R0:W-:Y:S04]  /*4720*/  @!P6 STG.E desc[UR6][R6.64+0x60], R37 ;  /* 0x000060250600e986 */ /* 0x0001e8000c101906 */
[----:B------:R0:W-:Y:S04]  /*4730*/  @!P0 STG.E desc[UR6][R6.64+0x80], R36 ;  /* 0x0000802406008986 */ /* 0x0001e8000c101906 */
[----:B------:R0:W-:Y:S04]  /*4740*/  @!P1 STG.E desc[UR6][R6.64+0xa0], R35 ;  /* 0x0000a02306009986 */ /* 0x0001e8000c101906 */
[----:B------:R0:W-:Y:S01]  /*4750*/  @!P2 STG.E desc[UR6][R6.64+0xc0], R34 ;  /* 0x0000c0220600a986 */ /* 0x0001e2000c101906 */
[----:B------:R-:W-:Y:S05]  /*4760*/  @P4 EXIT ;  /* 0x000000000000494d */ /* 0x000fea0003800000 */
[----:B------:R-:W-:Y:S01]  /*4770*/  STG.E desc[UR6][R6.64+0xe0], R0 ;  /* 0x0000e00006007986 */ /* 0x000fe2000c101906 */
[----:B------:R-:W-:Y:S05]  /*4780*/  EXIT ;  /* 0x000000000000794d */ /* 0x000fea0003800000 */
.L_x_4:
[----:B------:R-:W-:-:S00]  /*4790*/  BRA `(.L_x_4) ;  /* 0xfffffffc00fc7947 */ /* 0x000fc0000383ffff */
[----:B------:R-:W-:-:S00]  /*47a0*/  NOP ;  /* 0x0000000000007918 */ /* 0x000fc00000000000 */
        /* <DEDUP_REMOVED lines=13> */
.L_x_95:


//--------------------- .text._Z12myNormkernelPfS_ii --------------------------
	.section	.text._Z12myNormkernelPfS_ii,"ax",@progbits
	.align	128
        .global         _Z12myNormkernelPfS_ii
        .type           _Z12myNormkernelPfS_ii,@function
        .size           _Z12myNormkernelPfS_ii,(.L_x_94 - _Z12myNormkernelPfS_ii)
        .other          _Z12myNormkernelPfS_ii,@"STO_CUDA_ENTRY STV_DEFAULT"
_Z12myNormkernelPfS_ii:
.text._Z12myNormkernelPfS_ii:
[----:B------:R-:W-:Y:S01]  /*0000*/  LDC R1, c[0x0][0x37c] ;  /* 0x0000df00ff017b82 */ /* 0x000fe20000000800 */
[----:B------:R-:W0:Y:S01]  /*0010*/  S2R R3, SR_TID.X ;  /* 0x0000000000037919 */ /* 0x000e220000002100 */
[----:B------:R-:W1:Y:S01]  /*0020*/  LDCU UR4, c[0x0][0x390] ;  /* 0x00007200ff0477ac */ /* 0x000e620008000800 */
[----:B------:R-:W0:Y:S02]  /*0030*/  S2R R0, SR_CTAID.Y ;  /* 0x0000000000007919 */ /* 0x000e240000002600 */
[----:B0-----:R-:W-:-:S05]  /*0040*/  IMAD R3, R0, 0x40, R3 ;  /* 0x0000004000037824 */ /* 0x001fca00078e0203 */
[----:B-1----:R-:W-:-:S13]  /*0050*/  ISETP.GE.AND P0, PT, R3, UR4, PT ;  /* 0x0000000403007c0c */ /* 0x002fda000bf06270 */
[----:B------:R-:W-:Y:S05]  /*0060*/  @P0 EXIT ;  /* 0x000000000000094d */ /* 0x000fea0003800000 */
[----:B------:R-:W0:Y:S01]  /*0070*/  LDCU UR7, c[0x0][0x394] ;  /* 0x00007280ff0777ac */ /* 0x000e220008000800 */
[----:B------:R-:W-:Y:S01]  /*0080*/  IMAD.MOV.U32 R0, RZ, RZ, RZ ;  /* 0x000000ffff007224 */ /* 0x000fe200078e00ff */
[----:B------:R-:W1:Y:S01]  /*0090*/  LDCU.64 UR8, c[0x0][0x358] ;  /* 0x00006b00ff0877ac */ /* 0x000e620008000a00 */
[----:B0-----:R-:W-:-:S09]  /*00a0*/  UISETP.GE.AND UP0, UPT, UR7, 0x1, UPT ;  /* 0x000000010700788c */ /* 0x001fd2000bf06270 */
[----:B-1----:R-:W-:Y:S05]  /*00b0*/  BRA.U !UP0, `(.L_x_5) ;  /* 0x0000000508d47547 */ /* 0x002fea000b800000 */
[----:B------:R-:W-:Y:S01]  /*00c0*/  UISETP.GE.U32.AND UP2, UPT, UR7, 0x10, UPT ;  /* 0x000000100700788c */ /* 0x000fe2000bf46070 */
[----:B------:R-:W-:Y:S01]  /*00d0*/  HFMA2 R0, -RZ, RZ, 0, 0 ;  /* 0x00000000ff007431 */ /* 0x000fe200000001ff */
[----:B------:R-:W-:Y:S02]  /*00e0*/  ULOP3.LUT UR5, UR7, 0xf, URZ, 0xc0, !UPT ;  /* 0x0000000f07057892 */ /* 0x000fe4000f8ec0ff */
[----:B------:R-:W-:Y:S01]  /*00f0*/  IMAD R2, R3, UR7, RZ ;  /* 0x0000000703027c24 */ /* 0x000fe2000f8e02ff */
[----:B------:R-:W-:Y:S01]  /*0100*/  UMOV UR4, URZ ;  /* 0x000000ff00047c82 */ /* 0x000fe20008000000 */
[----:B------:R-:W-:-:S03]  /*0110*/  UISETP.NE.AND UP1, UPT, UR5, URZ, UPT ;  /* 0x000000ff0500728c */ /* 0x000fc6000bf25270 */
[----:B------:R-:W-:Y:S08]  /*0120*/  BRA.U !UP2, `(.L_x_6) ;  /* 0x000000010ab07547 */ /* 0x000ff0000b800000 */
[----:B------:R-:W0:Y:S01]  /*0130*/  LDC.64 R4, c[0x0][0x380] ;  /* 0x0000e000ff047b82 */ /* 0x000e220000000a00 */
[----:B------:R-:W-:Y:S01]  /*0140*/  ULOP3.LUT UR4, UR7, 0x7ffffff0, URZ, 0xc0, !UPT ;  /* 0x7ffffff007047892 */ /* 0x000fe2000f8ec0ff */
[----:B------:R-:W-:-:S03]  /*0150*/  IMAD.MOV.U32 R0, RZ, RZ, RZ ;  /* 0x000000ffff007224 */ /* 0x000fc600078e00ff */
[----:B------:R-:W-:Y:S01]  /*0160*/  UIADD3 UR6, UPT, UPT, -UR4, URZ, URZ ;  /* 0x000000ff04067290 */ /* 0x000fe2000fffe1ff */
[----:B0-----:R-:W-:-:S03]  /*0170*/  IMAD.WIDE.U32 R4, R2, 0x4, R4 ;  /* 0x0000000402047825 */ /* 0x001fc600078e0004 */
[----:B------:R-:W-:-:S04]  /*0180*/  IADD3 R4, P0, PT, R4, 0x20, RZ ;  /* 0x0000002004047810 */ /* 0x000fc80007f1e0ff */
[----:B------:R-:W-:-:S09]  /*0190*/  IADD3.X R5, PT, PT, RZ, R5, RZ, P0, !PT ;  /* 0x00000005ff057210 */ /* 0x000fd200007fe4ff */
.L_x_7:
[----:B------:R-:W2:Y:S04]  /*01a0*/  LDG.E R13, desc[UR8][R4.64+-0x20] ;  /* 0xffffe008040d7981 */ /* 0x000ea8000c1e1900 */
[----:B------:R-:W3:Y:S04]  /*01b0*/  LDG.E R14, desc[UR8][R4.64+-0x1c] ;  /* 0xffffe408040e7981 */ /* 0x000ee8000c1e1900 */
[----:B------:R-:W4:Y:S04]  /*01c0*/  LDG.E R16, desc[UR8][R4.64+-0x18] ;  /* 0xffffe80804107981 */ /* 0x000f28000c1e1900 */
[----:B------:R-:W5:Y:S04]  /*01d0*/  LDG.E R18, desc[UR8][R4.64+-0x14] ;  /* 0xffffec0804127981 */ /* 0x000f68000c1e1900 */
        /* <DEDUP_REMOVED lines=11> */
[----:B------:R0:W5:Y:S01]  /*0290*/  LDG.E R6, desc[UR8][R4.64+0x1c] ;  /* 0x00001c0804067981 */ /* 0x000162000c1e1900 */
[----:B------:R-:W-:-:S04]  /*02a0*/  UIADD3 UR6, UPT, UPT, UR6, 0x10, URZ ;  /* 0x0000001006067890 */ /* 0x000fc8000fffe0ff */
[----:B------:R-:W-:Y:S01]  /*02b0*/  UISETP.NE.AND UP2, UPT, UR6, URZ, UPT ;  /* 0x000000ff0600728c */ /* 0x000fe2000bf45270 */
[----:B0-----:R-:W-:-:S05]  /*02c0*/  IADD3 R4, P0, PT, R4, 0x40, RZ ;  /* 0x0000004004047810 */ /* 0x001fca0007f1e0ff */
[----:B------:R-:W-:Y:S02]  /*02d0*/  IMAD.X R5, RZ, RZ, R5, P0 ;  /* 0x000000ffff057224 */ /* 0x000fe400000e0605 */
[----:B--2---:R-:W-:-:S04]  /*02e0*/  FADD R13, R13, R0 ;  /* 0x000000000d0d7221 */ /* 0x004fc80000000000 */
[----:B---3--:R-:W-:-:S04]  /*02f0*/  FADD R13, R13, R14 ;  /* 0x0000000e0d0d7221 */ /* 0x008fc80000000000 */
[----:B----4-:R-:W-:-:S04]  /*0300*/  FADD R13, R13, R16 ;  /* 0x000000100d0d7221 */ /* 0x010fc80000000000 */
[----:B-----5:R-:W-:-:S04]  /*0310*/  FADD R13, R13, R18 ;  /* 0x000000120d0d7221 */ /* 0x020fc80000000000 */
[----:B------:R-:W-:-:S04]  /*0320*/  FADD R13, R13, R20 ;  /* 0x000000140d0d7221 */ /* 0x000fc80000000000 */
        /* <DEDUP_REMOVED lines=10> */
[----:B------:R-:W-:Y:S01]  /*03d0*/  FADD R0, R7, R6 ;  /* 0x0000000607007221 */ /* 0x000fe20000000000 */
[----:B------:R-:W-:Y:S06]  /*03e0*/  BRA.U UP2, `(.L_x_7) ;  /* 0xfffffffd026c7547 */ /* 0x000fec000b83ffff */
.L_x_6:
[----:B------:R-:W-:Y:S05]  /*03f0*/  BRA.U !UP1, `(.L_x_5) ;  /* 0x0000000509047547 */ /* 0x000fea000b800000 */
[----:B------:R-:W-:Y:S02]  /*0400*/  UISETP.GE.U32.AND UP1, UPT, UR5, 0x8, UPT ;  /* 0x000000080500788c */ /* 0x000fe4000bf26070 */
[----:B------:R-:W-:-:S04]  /*0410*/  ULOP3.LUT UR6, UR7, 0x7, URZ, 0xc0, !UPT ;  /* 0x0000000707067892 */ /* 0x000fc8000f8ec0ff */
[----:B------:R-:W-:-:S03]  /*0420*/  UISETP.NE.AND UP2, UPT, UR6, URZ, UPT ;  /* 0x000000ff0600728c */ /* 0x000fc6000bf45270 */
[----:B------:R-:W-:Y:S08]  /*0430*/  BRA.U !UP1, `(.L_x_8) ;  /* 0x0000000109647547 */ /* 0x000ff0000b800000 */
[----:B------:R-:W0:Y:S01]  /*0440*/  LDC.64 R6, c[0x0][0x380] ;  /* 0x0000e000ff067b82 */ /* 0x000e220000000a00 */
[----:B------:R-:W1:Y:S01]  /*0450*/  LDCU.64 UR10, c[0x0][0x380] ;  /* 0x00007000ff0a77ac */ /* 0x000e620008000a00 */
[C---:B------:R-:W-:Y:S02]  /*0460*/  IADD3 R8, P0, PT, R2.reuse, UR4, RZ ;  /* 0x0000000402087c10 */ /* 0x040fe4000ff1e0ff */
[----:B------:R-:W-:-:S03]  /*0470*/  IADD3 R5, PT, PT, R2, UR4, RZ ;  /* 0x0000000402057c10 */ /* 0x000fc6000fffe0ff */
[----:B------:R-:W-:Y:S01]  /*0480*/  IMAD.X R9, RZ, RZ, RZ, P0 ;  /* 0x000000ffff097224 */ /* 0x000fe200000e06ff */
[----:B-1----:R-:W-:Y:S01]  /*0490*/  LEA R4, P0, R8, UR10, 0x2 ;  /* 0x0000000a08047c11 */ /* 0x002fe2000f8010ff */
[----:B0-----:R-:W-:-:S03]  /*04a0*/  IMAD.WIDE.U32 R6, R5, 0x4, R6 ;  /* 0x0000000405067825 */ /* 0x001fc600078e0006 */
[----:B------:R-:W-:-:S03]  /*04b0*/  LEA.HI.X R5, R8, UR11, R9, 0x2, P0 ;  /* 0x0000000b08057c11 */ /* 0x000fc600080f1409 */
[----:B------:R-:W2:Y:S04]  /*04c0*/  LDG.E R7, desc[UR8][R6.64] ;  /* 0x0000000806077981 */ /* 0x000ea8000c1e1900 */
[----:B------:R-:W3:Y:S04]  /*04d0*/  LDG.E R9, desc[UR8][R4.64+0x4] ;  /* 0x0000040804097981 */ /* 0x000ee8000c1e1900 */
[----:B------:R-:W4:Y:S04]  /*04e0*/  LDG.E R11, desc[UR8][R4.64+0x8] ;  /* 0x00000808040b7981 */ /* 0x000f28000c1e1900 */
[----:B------:R-:W5:Y:S04]  /*04f0*/  LDG.E R13, desc[UR8][R4.64+0xc] ;  /* 0x00000c08040d7981 */ /* 0x000f68000c1e1900 */
[----:B------:R-:W5:Y:S04]  /*0500*/  LDG.E R15, desc[UR8][R4.64+0x10] ;  /* 0x00001008040f7981 */ /* 0x000f68000c1e1900 */
[----:B------:R-:W5:Y:S04]  /*0510*/  LDG.E R17, desc[UR8][R4.64+0x14] ;  /* 0x0000140804117981 */ /* 0x000f68000c1e1900 */
[----:B------:R-:W5:Y:S04]  /*0520*/  LDG.E R19, desc[UR8][R4.64+0x18] ;  /* 0x0000180804137981 */ /* 0x000f68000c1e1900 */
[----:B------:R-:W5:Y:S01]  /*0530*/  LDG.E R21, desc[UR8][R4.64+0x1c] ;  /* 0x00001c0804157981 */ /* 0x000f62000c1e1900 */
[----:B------:R-:W-:Y:S01]  /*0540*/  UIADD3 UR4, UPT, UPT, UR4, 0x8, URZ ;  /* 0x0000000804047890 */ /* 0x000fe2000fffe0ff */
[----:B--2---:R-:W-:-:S04]  /*0550*/  FADD R0, R0, R7 ;  /* 0x0000000700007221 */ /* 0x004fc80000000000 */
[----:B---3--:R-:W-:-:S04]  /*0560*/  FADD R0, R0, R9 ;  /* 0x0000000900007221 */ /* 0x008fc80000000000 */
[----:B----4-:R-:W-:-:S04]  /*0570*/  FADD R0, R0, R11 ;  /* 0x0000000b00007221 */ /* 0x010fc80000000000 */
[----:B-----5:R-:W-:-:S04]  /*0580*/  FADD R0, R0, R13 ;  /* 0x0000000d00007221 */ /* 0x020fc80000000000 */
[----:B------:R-:W-:-:S04]  /*0590*/  FADD R0, R0, R15 ;  /* 0x0000000f00007221 */ /* 0x000fc80000000000 */
[----:B------:R-:W-:-:S04]  /*05a0*/  FADD R0, R0, R17 ;  /* 0x0000001100007221 */ /* 0x000fc80000000000 */
[----:B------:R-:W-:-:S04]  /*05b0*/  FADD R0, R0, R19 ;  /* 0x0000001300007221 */ /* 0x000fc80000000000 */
[----:B------:R-:W-:-:S07]  /*05c0*/  FADD R0, R0, R21 ;  /* 0x0000001500007221 */ /* 0x000fce0000000000 */
.L_x_8:
        /* <DEDUP_REMOVED lines=16> */
[----:B------:R-:W5:Y:S01]  /*06d0*/  LDG.E R13, desc[UR8][R6.64+0xc] ;  /* 0x00000c08060d7981 */ /* 0x000f62000c1e1900 */
[----:B------:R-:W-:Y:S01]  /*06e0*/  UIADD3 UR4, UPT, UPT, UR4, 0x4, URZ ;  /* 0x0000000404047890 */ /* 0x000fe2000fffe0ff */
[----:B--2---:R-:W-:-:S04]  /*06f0*/  FADD R0, R0, R5 ;  /* 0x0000000500007221 */ /* 0x004fc80000000000 */
[----:B---3--:R-:W-:-:S04]  /*0700*/  FADD R0, R0, R9 ;  /* 0x0000000900007221 */ /* 0x008fc80000000000 */
[----:B----4-:R-:W-:-:S04]  /*0710*/  FADD R0, R0, R11 ;  /* 0x0000000b00007221 */ /* 0x010fc80000000000 */
[----:B-----5:R-:W-:-:S07]  /*0720*/  FADD R0, R0, R13 ;  /* 0x0000000d00007221 */ /* 0x020fce0000000000 */
.L_x_9:
[----:B------:R-:W-:Y:S05]  /*0730*/  BRA.U !UP2, `(.L_x_5) ;  /* 0x000000010a347547 */ /* 0x000fea000b800000 */
[----:B------:R-:W0:Y:S01]  /*0740*/  LDC.64 R4, c[0x0][0x380] ;  /* 0x0000e000ff047b82 */ /* 0x000e220000000a00 */
[----:B------:R-:W-:Y:S01]  /*0750*/  IADD3 R7, PT, PT, R2, UR4, RZ ;  /* 0x0000000402077c10 */ /* 0x000fe2000fffe0ff */
[----:B------:R-:W-:-:S04]  /*0760*/  UIADD3 UR5, UPT, UPT, -UR5, URZ, URZ ;  /* 0x000000ff05057290 */ /* 0x000fc8000fffe1ff */
[----:B0-----:R-:W-:-:S04]  /*0770*/  IMAD.WIDE.U32 R4, R7, 0x4, R4 ;  /* 0x0000000407047825 */ /* 0x001fc800078e0004 */
[----:B------:R-:W-:-:S07]  /*0780*/  IMAD.MOV.U32 R7, RZ, RZ, R5 ;  /* 0x000000ffff077224 */ /* 0x000fce00078e0005 */
.L_x_10:
[----:B------:R-:W-:-:S06]  /*0790*/  MOV R5, R7 ;  /* 0x0000000700057202 */ /* 0x000fcc0000000f00 */
[----:B------:R0:W2:Y:S01]  /*07a0*/  LDG.E R5, desc[UR8][R4.64] ;  /* 0x0000000804057981 */ /* 0x0000a2000c1e1900 */
[----:B------:R-:W-:-:S04]  /*07b0*/  UIADD3 UR5, UPT, UPT, UR5, 0x1, URZ ;  /* 0x0000000105057890 */ /* 0x000fc8000fffe0ff */
[----:B------:R-:W-:Y:S01]  /*07c0*/  UISETP.NE.AND UP1, UPT, UR5, URZ, UPT ;  /* 0x000000ff0500728c */ /* 0x000fe2000bf25270 */
[----:B0-----:R-:W-:-:S05]  /*07d0*/  IADD3 R4, P0, PT, R4, 0x4, RZ ;  /* 0x0000000404047810 */ /* 0x001fca0007f1e0ff */
[----:B------:R-:W-:Y:S02]  /*07e0*/  IMAD.X R7, RZ, RZ, R7, P0 ;  /* 0x000000ffff077224 */ /* 0x000fe400000e0607 */
[----:B--2---:R-:W-:Y:S01]  /*07f0*/  FADD R0, R5, R0 ;  /* 0x0000000005007221 */ /* 0x004fe20000000000 */
[----:B------:R-:W-:Y:S06]  /*0800*/  BRA.U UP1, `(.L_x_10) ;  /* 0xfffffffd01e07547 */ /* 0x000fec000b83ffff */
.L_x_5:
[----:B------:R-:W-:Y:S01]  /*0810*/  I2FP.F32.S32 R5, UR7 ;  /* 0x0000000700057c45 */ /* 0x000fe20008201400 */
[----:B------:R-:W-:Y:S03]  /*0820*/  BSSY.RECONVERGENT B2, `(.L_x_11) ;  /* 0x000000c000027945 */ /* 0x000fe60003800200 */
[----:B------:R-:W0:Y:S08]  /*0830*/  MUFU.RCP R2, R5 ;  /* 0x0000000500027308 */ /* 0x000e300000001000 */
[----:B------:R-:W1:Y:S01]  /*0840*/  FCHK P0, R0, R5 ;  /* 0x0000000500007302 */ /* 0x000e620000000000 */
[----:B0-----:R-:W-:-:S04]  /*0850*/  FFMA R7, -R5, R2, 1 ;  /* 0x3f80000005077423 */ /* 0x001fc80000000102 */
[----:B------:R-:W-:-:S04]  /*0860*/  FFMA R2, R2, R7, R2 ;  /* 0x0000000702027223 */ /* 0x000fc80000000002 */
[----:B------:R-:W-:-:S04]  /*0870*/  FFMA R7, R2, R0, RZ ;  /* 0x0000000002077223 */ /* 0x000fc800000000ff */
[----:B------:R-:W-:-:S04]  /*0880*/  FFMA R4, -R5, R7, R0 ;  /* 0x0000000705047223 */ /* 0x000fc80000000100 */
[----:B------:R-:W-:Y:S01]  /*0890*/  FFMA R2, R2, R4, R7 ;  /* 0x0000000402027223 */ /* 0x000fe20000000007 */
[----:B-1----:R-:W-:Y:S06]  /*08a0*/  @!P0 BRA `(.L_x_12) ;  /* 0x00000000000c8947 */ /* 0x002fec0003800000 */
[----:B------:R-:W-:-:S07]  /*08b0*/  MOV R10, 0x8d0 ;  /* 0x000008d0000a7802 */ /* 0x000fce0000000f00 */
[----:B------:R-:W-:Y:S05]  /*08c0*/  CALL.REL.NOINC `($__internal_1_$__cuda_sm3x_div_rn_noftz_f32_slowpath) ;  /* 0x0000002000bc7944 */ /* 0x000fea0003c00000 */
[----:B------:R-:W-:-:S07]  /*08d0*/  MOV R2, R13 ;  /* 0x0000000d00027202 */ /* 0x000fce0000000f00 */
.L_x_12:
[----:B------:R-:W-:Y:S05]  /*08e0*/  BSYNC.RECONVERGENT B2 ;  /* 0x0000000000027941 */ /* 0x000fea0003800200 */
.L_x_11:
[----:B------:R-:W-:Y:S01]  /*08f0*/  IMAD.MOV.U32 R5, RZ, RZ, RZ ;  /* 0x000000ffff057224 */ /* 0x000fe200078e00ff */
[----:B------:R-:W-:Y:S06]  /*0900*/  BRA.U !UP0, `(.L_x_13) ;  /* 0x0000000d08007547 */ /* 0x000fec000b800000 */
[----:B------:R-:W0:Y:S01]  /*0910*/  LDCU UR5, c[0x0][0x394] ;  /* 0x00007280ff0577ac */ /* 0x000e220008000800 */
[----:B------:R-:W-:Y:S01]  /*0920*/  HFMA2 R5, -RZ, RZ, 0, 0 ;  /* 0x00000000ff057431 */ /* 0x000fe200000001ff */
[----:B------:R-:W-:Y:S01]  /*0930*/  UMOV UR4, URZ ;  /* 0x000000ff00047c82 */ /* 0x000fe20008000000 */
[----:B0-----:R-:W-:Y:S02]  /*0940*/  UISETP.GE.U32.AND UP0, UPT, UR5, 0x4, UPT ;  /* 0x000000040500788c */ /* 0x001fe4000bf06070 */
[----:B------:R-:W-:Y:S01]  /*0950*/  IMAD R0, R3, UR5, RZ ;  /* 0x0000000503007c24 */ /* 0x000fe2000f8e02ff */
[----:B------:R-:W-:-:S06]  /*0960*/  ULOP3.LUT UR6, UR5, 0x3, URZ, 0xc0, !UPT ;  /* 0x0000000305067892 */ /* 0x000fcc000f8ec0ff */
[----:B------:R-:W-:Y:S06]  /*0970*/  BRA.U !UP0, `(.L_x_14) ;  /* 0x0000000908287547 */ /* 0x000fec000b800000 */
[----:B------:R-:W0:Y:S01]  /*0980*/  LDC.64 R4, c[0x0][0x380] ;  /* 0x0000e000ff047b82 */ /* 0x000e220000000a00 */
[----:B------:R-:W-:-:S04]  /*0990*/  ULOP3.LUT UR4, UR5, 0x7ffffffc, URZ, 0xc0, !UPT ;  /* 0x7ffffffc05047892 */ /* 0x000fc8000f8ec0ff */
[----:B------:R-:W-:Y:S01]  /*09a0*/  UIADD3 UR5, UPT, UPT, -UR4, URZ, URZ ;  /* 0x000000ff04057290 */ /* 0x000fe2000fffe1ff */
[----:B0-----:R-:W-:-:S04]  /*09b0*/  IMAD.WIDE.U32 R6, R0, 0x4, R4 ;  /* 0x0000000400067825 */ /* 0x001fc800078e0004 */
[----:B------:R-:W-:Y:S01]  /*09c0*/  IMAD.MOV.U32 R5, RZ, RZ, RZ ;  /* 0x000000ffff057224 */ /* 0x000fe200078e00ff */
[----:B------:R-:W-:-:S04]  /*09d0*/  IADD3 R6, P0, PT, R6, 0x8, RZ ;  /* 0x0000000806067810 */ /* 0x000fc80007f1e0ff */
[----:B------:R-:W-:-:S09]  /*09e0*/  IADD3.X R7, PT, PT, RZ, R7, RZ, P0, !PT ;  /* 0x00000007ff077210 */ /* 0x000fd200007fe4ff */
.L_x_30:
[----:B------:R-:W2:Y:S01]  /*09f0*/  LDG.E R25, desc[UR8][R6.64+-0x8] ;  /* 0xfffff80806197981 */ /* 0x000ea2000c1e1900 */
[----:B------:R-:W-:Y:S01]  /*0a00*/  BSSY.RECONVERGENT B0, `(.L_x_15) ;  /* 0x0000007000007945 */ /* 0x000fe20003800200 */
[----:B------:R-:W-:Y:S01]  /*0a10*/  MOV R4, 0xa70 ;  /* 0x00000a7000047802 */ /* 0x000fe20000000f00 */
[----:B--2---:R-:W-:-:S04]  /*0a20*/  FADD R25, R25, -R2 ;  /* 0x8000000219197221 */ /* 0x004fc80000000000 */
[----:B0-----:R-:W0:Y:S02]  /*0a30*/  F2F.F64.F32 R28, R25 ;  /* 0x00000019001c7310 */ /* 0x001e240000201800 */
[----:B0-----:R-:W-:-:S10]  /*0a40*/  DADD R8, -RZ, |R28| ;  /* 0x00000000ff087229 */ /* 0x001fd4000000051c */
[----:B-1----:R-:W-:-:S07]  /*0a50*/  IMAD.MOV.U32 R24, RZ, RZ, R9 ;  /* 0x000000ffff187224 */ /* 0x002fce00078e0009 */
[----:B------:R-:W-:Y:S05]  /*0a60*/  CALL.REL.NOINC `($_Z12myNormkernelPfS_ii$__internal_accurate_pow) ;  /* 0x0000002400f07944 */ /* 0x000fea0003c00000 */
[----:B------:R-:W-:Y:S05]  /*0a70*/  BSYNC.RECONVERGENT B0 ;  /* 0x0000000000007941 */ /* 0x000fea0003800200 */
.L_x_15:
[----:B------:R-:W2:Y:S01]  /*0a80*/  LDG.E R9, desc[UR8][R6.64+-0x4] ;  /* 0xfffffc0806097981 */ /* 0x000ea2000c1e1900 */
[----:B------:R-:W-:Y:S01]  /*0a90*/  DADD R14, R28, 2 ;  /* 0x400000001c0e7429 */ /* 0x000fe20000000000 */
[----:B------:R2:W0:Y:S01]  /*0aa0*/  F2F.F64.F32 R10, R5 ;  /* 0x00000005000a7310 */ /* 0x0004220000201800 */
[C---:B------:R-:W-:Y:S01]  /*0ab0*/  FSETP.NEU.AND P1, PT, R25.reuse, RZ, PT ;  /* 0x000000ff1900720b */ /* 0x040fe20003f2d000 */
[----:B------:R-:W-:Y:S01]  /*0ac0*/  BSSY.RECONVERGENT B0, `(.L_x_16) ;  /* 0x000000f000007945 */ /* 0x000fe20003800200 */
[----:B------:R-:W-:Y:S02]  /*0ad0*/  FSETP.NEU.AND P0, PT, R25, 1, PT ;  /* 0x3f8000001900780b */ /* 0x000fe40003f0d000 */
[----:B------:R-:W-:-:S04]  /*0ae0*/  FSEL R8, R8, RZ, P1 ;  /* 0x000000ff08087208 */ /* 0x000fc80000800000 */
[----:B------:R-:W-:-:S04]  /*0af0*/  LOP3.LUT R14, R15, 0x7ff00000, RZ, 0xc0, !PT ;  /* 0x7ff000000f0e7812 */ /* 0x000fc800078ec0ff */
[----:B------:R-:W-:Y:S01]  /*0b00*/  ISETP.NE.AND P2, PT, R14, 0x7ff00000, PT ;  /* 0x7ff000000e00780c */ /* 0x000fe20003f45270 */
[----:B--2---:R-:W-:Y:S01]  /*0b10*/  FADD R5, R9, -R2 ;  /* 0x8000000209057221 */ /* 0x004fe20000000000 */
[----:B------:R-:W-:-:S03]  /*0b20*/  FSEL R9, R12, RZ, P1 ;  /* 0x000000ff0c097208 */ /* 0x000fc60000800000 */
[----:B------:R1:W2:Y:S08]  /*0b30*/  F2F.F64.F32 R26, R5 ;  /* 0x00000005001a7310 */ /* 0x0002b00000201800 */
[----:B0-----:R-:W-:Y:S05]  /*0b40*/  @P2 BRA `(.L_x_17) ;  /* 0x0000000000182947 */ /* 0x001fea0003800000 */
[----:B------:R-:W-:-:S13]  /*0b50*/  FSETP.NAN.AND P1, PT, R25, R25, PT ;  /* 0x000000191900720b */ /* 0x000fda0003f28000 */
[----:B------:R-:W-:Y:S01]  /*0b60*/  @P1 DADD R8, R28, 2 ;  /* 0x400000001c081429 */ /* 0x000fe20000000000 */
[----:B------:R-:W-:Y:S10]  /*0b70*/  @P1 BRA `(.L_x_17) ;  /* 0x00000000000c1947 */ /* 0x000ff40003800000 */
[----:B------:R-:W-:-:S14]  /*0b80*/  DSETP.NEU.AND P1, PT, |R28|, +INF , PT ;  /* 0x7ff000001c00742a */ /* 0x000fdc0003f2d200 */
[----:B------:R-:W-:Y:S01]  /*0b90*/  @!P1 MOV R8, 0x0 ;  /* 0x0000000000089802 */ /* 0x000fe20000000f00 */
[----:B------:R-:W-:-:S07]  /*0ba0*/  @!P1 IMAD.MOV.U32 R9, RZ, RZ, 0x7ff00000 ;  /* 0x7ff00000ff099424 */ /* 0x000fce00078e00ff */
.L_x_17:
[----:B------:R-:W-:Y:S05]  /*0bb0*/  BSYNC.RECONVERGENT B0 ;  /* 0x0000000000007941 */ /* 0x000fea0003800200 */
.L_x_16:
[----:B------:R-:W-:Y:S01]  /*0bc0*/  FSEL R8, R8, RZ, P0 ;  /* 0x000000ff08087208 */ /* 0x000fe20000000000 */
[----:B------:R-:W-:Y:S01]  /*0bd0*/  BSSY.RECONVERGENT B0, `(.L_x_18) ;  /* 0x0000008000007945 */ /* 0x000fe20003800200 */
[----:B------:R-:W-:Y:S02]  /*0be0*/  FSEL R9, R9, 1.875, P0 ;  /* 0x3ff0000009097808 */ /* 0x000fe40000000000 */
[----:B------:R-:W-:-:S04]  /*0bf0*/  MOV R4, 0xc50 ;  /* 0x00000c5000047802 */ /* 0x000fc80000000f00 */
[----:B------:R-:W-:Y:S02]  /*0c00*/  DADD R10, R10, R8 ;  /* 0x000000000a0a7229 */ /* 0x000fe40000000008 */
[----:B--2---:R-:W-:-:S04]  /*0c10*/  DADD R8, -RZ, |R26| ;  /* 0x00000000ff087229 */ /* 0x004fc8000000051a */
[----:B------:R0:W2:Y:S06]  /*0c20*/  F2F.F32.F64 R25, R10 ;  /* 0x0000000a00197310 */ /* 0x0000ac0000301000 */
[----:B------:R-:W-:-:S07]  /*0c30*/  MOV R24, R9 ;  /* 0x0000000900187202 */ /* 0x000fce0000000f00 */
[----:B012---:R-:W-:Y:S05]  /*0c40*/  CALL.REL.NOINC `($_Z12myNormkernelPfS_ii$__internal_accurate_pow) ;  /* 0x0000002400787944 */ /* 0x007fea0003c00000 */
[----:B------:R-:W-:Y:S05]  /*0c50*/  BSYNC.RECONVERGENT B0 ;  /* 0x0000000000007941 */ /* 0x000fea0003800200 */
.L_x_18:
[----:B------:R-:W-:Y:S01]  /*0c60*/  DADD R10, R26, 2 ;  /* 0x400000001a0a7429 */ /* 0x000fe20000000000 */
[----:B------:R-:W-:Y:S01]  /*0c70*/  FSETP.NEU.AND P0, PT, R5, RZ, PT ;  /* 0x000000ff0500720b */ /* 0x000fe20003f0d000 */
[----:B------:R-:W-:Y:S03]  /*0c80*/  BSSY.RECONVERGENT B0, `(.L_x_19) ;  /* 0x000000e000007945 */ /* 0x000fe60003800200 */
[----:B------:R-:W-:Y:S02]  /*0c90*/  FSEL R8, R8, RZ, P0 ;  /* 0x000000ff08087208 */ /* 0x000fe40000000000 */
[----:B------:R-:W-:-:S03]  /*0ca0*/  FSEL R9, R12, RZ, P0 ;  /* 0x000000ff0c097208 */ /* 0x000fc60000000000 */
[----:B------:R-:W-:-:S04]  /*0cb0*/  LOP3.LUT R10, R11, 0x7ff00000, RZ, 0xc0, !PT ;  /* 0x7ff000000b0a7812 */ /* 0x000fc800078ec0ff */
[----:B------:R-:W-:-:S13]  /*0cc0*/  ISETP.NE.AND P1, PT, R10, 0x7ff00000, PT ;  /* 0x7ff000000a00780c */ /* 0x000fda0003f25270 */
[----:B------:R-:W-:Y:S05]  /*0cd0*/  @P1 BRA `(.L_x_20) ;  /* 0x0000000000201947 */ /* 0x000fea0003800000 */
[----:B------:R-:W-:-:S13]  /*0ce0*/  FSETP.NAN.AND P0, PT, R5, R5, PT ;  /* 0x000000050500720b */ /* 0x000fda0003f08000 */
[----:B------:R-:W-:Y:S05]  /*0cf0*/  @P0 BRA `(.L_x_21) ;  /* 0x0000000000140947 */ /* 0x000fea0003800000 */
[----:B------:R-:W-:-:S14]  /*0d00*/  DSETP.NEU.AND P0, PT, |R26|, +INF , PT ;  /* 0x7ff000001a00742a */ /* 0x000fdc0003f0d200 */
[----:B------:R-:W-:Y:S05]  /*0d10*/  @P0 BRA `(.L_x_20) ;  /* 0x0000000000100947 */ /* 0x000fea0003800000 */
[----:B------:R-:W-:Y:S01]  /*0d20*/  IMAD.MOV.U32 R8, RZ, RZ, 0x0 ;  /* 0x00000000ff087424 */ /* 0x000fe200078e00ff */
[----:B------:R-:W-:Y:S01]  /*0d30*/  MOV R9, 0x7ff00000 ;  /* 0x7ff0000000097802 */ /* 0x000fe20000000f00 */
[----:B------:R-:W-:Y:S06]  /*0d40*/  BRA `(.L_x_20) ;  /* 0x0000000000047947 */ /* 0x000fec0003800000 */
.L_x_21:
[----:B------:R-:W-:-:S11]  /*0d50*/  DADD R8, R26, 2 ;  /* 0x400000001a087429 */ /* 0x000fd60000000000 */
.L_x_20:
[----:B------:R-:W-:Y:S05]  /*0d60*/  BSYNC.RECONVERGENT B0 ;  /* 0x0000000000007941 */ /* 0x000fea0003800200 */
.L_x_19:
[----:B------:R-:W2:Y:S01]  /*0d70*/  LDG.E R13, desc[UR8][R6.64] ;  /* 0x00000008060d7981 */ /* 0x000ea2000c1e1900 */
[----:B------:R-:W0:Y:S01]  /*0d80*/  F2F.F64.F32 R10, R25 ;  /* 0x00000019000a7310 */ /* 0x000e220000201800 */
[----:B------:R-:W-:Y:S01]  /*0d90*/  FSETP.NEU.AND P0, PT, R5, 1, PT ;  /* 0x3f8000000500780b */ /* 0x000fe20003f0d000 */
[----:B------:R-:W-:Y:S03]  /*0da0*/  BSSY.RECONVERGENT B0, `(.L_x_22) ;  /* 0x000000b000007945 */ /* 0x000fe60003800200 */
[----:B------:R-:W-:Y:S02]  /*0db0*/  FSEL R4, R8, RZ, P0 ;  /* 0x000000ff08047208 */ /* 0x000fe40000000000 */
[----:B------:R-:W-:-:S06]  /*0dc0*/  FSEL R5, R9, 1.875, P0 ;  /* 0x3ff0000009057808 */ /* 0x000fcc0000000000 */
[----:B0-----:R-:W-:Y:S01]  /*0dd0*/  DADD R10, R10, R4 ;  /* 0x000000000a0a7229 */ /* 0x001fe20000000004 */
[----:B------:R-:W-:-:S05]  /*0de0*/  MOV R4, 0xe50 ;  /* 0x00000e5000047802 */ /* 0x000fca0000000f00 */
[----:B------:R-:W-:Y:S01]  /*0df0*/  F2F.F32.F64 R5, R10 ;  /* 0x0000000a00057310 */ /* 0x000fe20000301000 */
[----:B--2---:R-:W-:-:S07]  /*0e00*/  FADD R25, R13, -R2 ;  /* 0x800000020d197221 */ /* 0x004fce0000000000 */
[----:B------:R-:W0:Y:S02]  /*0e10*/  F2F.F64.F32 R26, R25 ;  /* 0x00000019001a7310 */ /* 0x000e240000201800 */
[----:B0-----:R-:W-:-:S10]  /*0e20*/  DADD R8, -RZ, |R26| ;  /* 0x00000000ff087229 */ /* 0x001fd4000000051a */
[----:B------:R-:W-:-:S07]  /*0e30*/  IMAD.MOV.U32 R24, RZ, RZ, R9 ;  /* 0x000000ffff187224 */ /* 0x000fce00078e0009 */
[----:B------:R-:W-:Y:S05]  /*0e40*/  CALL.REL.NOINC `($_Z12myNormkernelPfS_ii$__internal_accurate_pow) ;  /* 0x0000002000f87944 */ /* 0x000fea0003c00000 */
[----:B------:R-:W-:Y:S05]  /*0e50*/  BSYNC.RECONVERGENT B0 ;  /* 0x0000000000007941 */ /* 0x000fea0003800200 */
.L_x_22:
        /* <DEDUP_REMOVED lines=12> */
[----:B------:R-:W-:Y:S01]  /*0f20*/  MOV R8, 0x0 ;  /* 0x0000000000087802 */ /* 0x000fe20000000f00 */
[----:B------:R-:W-:Y:S01]  /*0f30*/  IMAD.MOV.U32 R9, RZ, RZ, 0x7ff00000 ;  /* 0x7ff00000ff097424 */ /* 0x000fe200078e00ff */
[----:B------:R-:W-:Y:S06]  /*0f40*/  BRA `(.L_x_24) ;  /* 0x0000000000047947 */ /* 0x000fec0003800000 */
.L_x_25:
[----:B------:R-:W-:-:S11]  /*0f50*/  DADD R8, R26, 2 ;  /* 0x400000001a087429 */ /* 0x000fd60000000000 */
.L_x_24:
[----:B------:R-:W-:Y:S05]  /*0f60*/  BSYNC.RECONVERGENT B0 ;  /* 0x0000000000007941 */ /* 0x000fea0003800200 */
.L_x_23:
[----:B------:R-:W2:Y:S01]  /*0f70*/  LDG.E R13, desc[UR8][R6.64+0x4] ;  /* 0x00000408060d7981 */ /* 0x000ea2000c1e1900 */
[----:B------:R-:W0:Y:S01]  /*0f80*/  F2F.F64.F32 R10, R5 ;  /* 0x00000005000a7310 */ /* 0x000e220000201800 */
[----:B------:R-:W-:Y:S01]  /*0f90*/  FSETP.NEU.AND P0, PT, R25, 1, PT ;  /* 0x3f8000001900780b */ /* 0x000fe20003f0d000 */
[----:B------:R-:W-:Y:S01]  /*0fa0*/  BSSY.RECONVERGENT B0, `(.L_x_26) ;  /* 0x000000b000007945 */ /* 0x000fe20003800200 */
[----:B------:R-:W-:Y:S02]  /*0fb0*/  MOV R4, 0x1050 ;  /* 0x0000105000047802 */ /* 0x000fe40000000f00 */
[----:B------:R-:W-:Y:S02]  /*0fc0*/  FSEL R8, R8, RZ, P0 ;  /* 0x000000ff08087208 */ /* 0x000fe40000000000 */
[----:B------:R-:W-:-:S06]  /*0fd0*/  FSEL R9, R9, 1.875, P0 ;  /* 0x3ff0000009097808 */ /* 0x000fcc0000000000 */
[----:B0-----:R-:W-:-:S06]  /*0fe0*/  DADD R10, R10, R8 ;  /* 0x000000000a0a7229 */ /* 0x001fcc0000000008 */
[----:B------:R-:W-:Y:S01]  /*0ff0*/  F2F.F32.F64 R25, R10 ;  /* 0x0000000a00197310 */ /* 0x000fe20000301000 */
[----:B--2---:R-:W-:-:S07]  /*1000*/  FADD R5, R13, -R2 ;  /* 0x800000020d057221 */ /* 0x004fce0000000000 */
[----:B------:R-:W0:Y:S02]  /*1010*/  F2F.F64.F32 R26, R5 ;  /* 0x00000005001a7310 */ /* 0x000e240000201800 */
[----:B0-----:R-:W-:-:S10]  /*1020*/  DADD R8, -RZ, |R26| ;  /* 0x00000000ff087229 */ /* 0x001fd4000000051a */
[----:B------:R-:W-:-:S07]  /*1030*/  MOV R24, R9 ;  /* 0x0000000900187202 */ /* 0x000fce0000000f00 */
[----:B------:R-:W-:Y:S05]  /*1040*/  CALL.REL.NOINC `($_Z12myNormkernelPfS_ii$__internal_accurate_pow) ;  /* 0x0000002000787944 */ /* 0x000fea0003c00000 */
[----:B------:R-:W-:Y:S05]  /*1050*/  BSYNC.RECONVERGENT B0 ;  /* 0x0000000000007941 */ /* 0x000fea0003800200 */
.L_x_26:
        /* <DEDUP_REMOVED lines=15> */
.L_x_29:
[----:B------:R-:W-:-:S11]  /*1150*/  DADD R8, R26, 2 ;  /* 0x400000001a087429 */ /* 0x000fd60000000000 */
.L_x_28:
[----:B------:R-:W-:Y:S05]  /*1160*/  BSYNC.RECONVERGENT B0 ;  /* 0x0000000000007941 */ /* 0x000fea0003800200 */
.L_x_27:
[----:B------:R-:W0:Y:S01]  /*1170*/  F2F.F64.F32 R10, R25 ;  /* 0x00000019000a7310 */ /* 0x000e220000201800 */
[----:B------:R-:W-:Y:S01]  /*1180*/  FSETP.NEU.AND P0, PT, R5, 1, PT ;  /* 0x3f8000000500780b */ /* 0x000fe20003f0d000 */
[----:B------:R-:W-:-:S03]  /*1190*/  UIADD3 UR5, UPT, UPT, UR5, 0x4, URZ ;  /* 0x0000000405057890 */ /* 0x000fc6000fffe0ff */
[----:B------:R-:W-:Y:S01]  /*11a0*/  FSEL R4, R8, RZ, P0 ;  /* 0x000000ff08047208 */ /* 0x000fe20000000000 */
[----:B------:R-:W-:Y:S01]  /*11b0*/  UISETP.NE.AND UP0, UPT, UR5, URZ, UPT ;  /* 0x000000ff0500728c */ /* 0x000fe2000bf05270 */
[----:B------:R-:W-:Y:S02]  /*11c0*/  FSEL R5, R9, 1.875, P0 ;  /* 0x3ff0000009057808 */ /* 0x000fe40000000000 */
[----:B------:R-:W-:-:S05]  /*11d0*/  IADD3 R6, P0, PT, R6, 0x10, RZ ;  /* 0x0000001006067810 */ /* 0x000fca0007f1e0ff */
[----:B------:R-:W-:Y:S01]  /*11e0*/  IMAD.X R7, RZ, RZ, R7, P0 ;  /* 0x000000ffff077224 */ /* 0x000fe200000e0607 */
[----:B0-----:R-:W-:-:S06]  /*11f0*/  DADD R10, R10, R4 ;  /* 0x000000000a0a7229 */ /* 0x001fcc0000000004 */
[----:B------:R0:W1:Y:S01]  /*1200*/  F2F.F32.F64 R5, R10 ;  /* 0x0000000a00057310 */ /* 0x0000620000301000 */
[----:B------:R-:W-:Y:S05]  /*1210*/  BRA.U UP0, `(.L_x_30) ;  /* 0xfffffff500f47547 */ /* 0x000fea000b83ffff */
.L_x_14:
[----:B------:R-:W-:-:S09]  /*1220*/  UISETP.NE.AND UP0, UPT, UR6, URZ, UPT ;  /* 0x000000ff0600728c */ /* 0x000fd2000bf05270 */
[----:B------:R-:W-:Y:S05]  /*1230*/  BRA.U !UP0, `(.L_x_13) ;  /* 0x0000000108b47547 */ /* 0x000fea000b800000 */
[----:B------:R-:W2:Y:S01]  /*1240*/  LDC.64 R6, c[0x0][0x380] ;  /* 0x0000e000ff067b82 */ /* 0x000ea20000000a00 */
[----:B------:R-:W-:Y:S01]  /*1250*/  IADD3 R9, PT, PT, R0, UR4, RZ ;  /* 0x0000000400097c10 */ /* 0x000fe2000fffe0ff */
[----:B------:R-:W-:-:S04]  /*1260*/  UIADD3 UR4, UPT, UPT, -UR6, URZ, URZ ;  /* 0x000000ff06047290 */ /* 0x000fc8000fffe1ff */
[----:B--2---:R-:W-:-:S04]  /*1270*/  IMAD.WIDE.U32 R6, R9, 0x4, R6 ;  /* 0x0000000409067825 */ /* 0x004fc800078e0006 */
[----:B------:R-:W-:Y:S01]  /*1280*/  IMAD.MOV.U32 R0, RZ, RZ, R6 ;  /* 0x000000ffff007224 */ /* 0x000fe200078e0006 */
[----:B------:R-:W-:-:S07]  /*1290*/  MOV R6, R7 ;  /* 0x0000000700067202 */ /* 0x000fce0000000f00 */
.L_x_35:
[----:B0-----:R-:W-:Y:S01]  /*12a0*/  IMAD.MOV.U32 R10, RZ, RZ, R0 ;  /* 0x000000ffff0a7224 */ /* 0x001fe200078e0000 */
[----:B------:R-:W-:-:S05]  /*12b0*/  MOV R11, R6 ;  /* 0x00000006000b7202 */ /* 0x000fca0000000f00 */
[----:B--2---:R-:W2:Y:S01]  /*12c0*/  LDG.E R7, desc[UR8][R10.64] ;  /* 0x000000080a077981 */ /* 0x004ea2000c1e1900 */
[----:B------:R-:W-:Y:S01]  /*12d0*/  BSSY.RECONVERGENT B0, `(.L_x_31) ;  /* 0x0000007000007945 */ /* 0x000fe20003800200 */
[----:B------:R-:W-:Y:S01]  /*12e0*/  MOV R4, 0x1340 ;  /* 0x0000134000047802 */ /* 0x000fe20000000f00 */
[----:B--2---:R-:W-:-:S04]  /*12f0*/  FADD R7, R7, -R2 ;  /* 0x8000000207077221 */ /* 0x004fc80000000000 */
[----:B------:R-:W0:Y:S02]  /*1300*/  F2F.F64.F32 R26, R7 ;  /* 0x00000007001a7310 */ /* 0x000e240000201800 */
[----:B0-----:R-:W-:-:S10]  /*1310*/  DADD R8, -RZ, |R26| ;  /* 0x00000000ff087229 */ /* 0x001fd4000000051a */
[----:B---3--:R-:W-:-:S07]  /*1320*/  IMAD.MOV.U32 R24, RZ, RZ, R9 ;  /* 0x000000ffff187224 */ /* 0x008fce00078e0009 */
[----:B-1----:R-:W-:Y:S05]  /*1330*/  CALL.REL.NOINC `($_Z12myNormkernelPfS_ii$__internal_accurate_pow) ;  /* 0x0000001c00bc7944 */ /* 0x002fea0003c00000 */
[----:B------:R-:W-:Y:S05]  /*1340*/  BSYNC.RECONVERGENT B0 ;  /* 0x0000000000007941 */ /* 0x000fea0003800200 */
.L_x_31:
        /* <DEDUP_REMOVED lines=15> */
.L_x_34:
[----:B------:R-:W-:-:S11]  /*1440*/  DADD R8, R26, 2 ;  /* 0x400000001a087429 */ /* 0x000fd60000000000 */
.L_x_33:
[----:B------:R-:W-:Y:S05]  /*1450*/  BSYNC.RECONVERGENT B0 ;  /* 0x0000000000007941 */ /* 0x000fea0003800200 */
.L_x_32:
[----:B------:R-:W0:Y:S01]  /*1460*/  F2F.F64.F32 R4, R5 ;  /* 0x0000000500047310 */ /* 0x000e220000201800 */
[----:B------:R-:W-:Y:S01]  /*1470*/  FSETP.NEU.AND P0, PT, R7, 1, PT ;  /* 0x3f8000000700780b */ /* 0x000fe20003f0d000 */
[----:B------:R-:W-:-:S03]  /*1480*/  UIADD3 UR4, UPT, UPT, UR4, 0x1, URZ ;  /* 0x0000000104047890 */ /* 0x000fc6000fffe0ff */
[----:B------:R-:W-:Y:S01]  /*1490*/  FSEL R8, R8, RZ, P0 ;  /* 0x000000ff08087208 */ /* 0x000fe20000000000 */
[----:B------:R-:W-:Y:S01]  /*14a0*/  UISETP.NE.AND UP0, UPT, UR4, URZ, UPT ;  /* 0x000000ff0400728c */ /* 0x000fe2000bf05270 */
[----:B------:R-:W-:Y:S02]  /*14b0*/  FSEL R9, R9, 1.875, P0 ;  /* 0x3ff0000009097808 */ /* 0x000fe40000000000 */
[----:B------:R-:W-:-:S04]  /*14c0*/  IADD3 R0, P0, PT, R0, 0x4, RZ ;  /* 0x0000000400007810 */ /* 0x000fc80007f1e0ff */
[----:B------:R-:W-:Y:S01]  /*14d0*/  IADD3.X R6, PT, PT, RZ, R6, RZ, P0, !PT ;  /* 0x00000006ff067210 */ /* 0x000fe200007fe4ff */
[----:B0-----:R-:W-:-:S06]  /*14e0*/  DADD R8, R4, R8 ;  /* 0x0000000004087229 */ /* 0x001fcc0000000008 */
[----:B------:R2:W3:Y:S01]  /*14f0*/  F2F.F32.F64 R5, R8 ;  /* 0x0000000800057310 */ /* 0x0004e20000301000 */
[----:B------:R-:W-:Y:S05]  /*1500*/  BRA.U UP0, `(.L_x_35) ;  /* 0xfffffffd00647547 */ /* 0x000fea000b83ffff */
.L_x_13:
[----:B------:R-:W4:Y:S01]  /*1510*/  LDC R6, c[0x0][0x394] ;  /* 0x0000e500ff067b82 */ /* 0x000f220000000800 */
[----:B-1-3--:R-:W-:Y:S01]  /*1520*/  VIADD R0, R5, 0xf3000000 ;  /* 0xf300000005007836 */ /* 0x00afe20000000000 */
[----:B------:R1:W3:Y:S01]  /*1530*/  MUFU.RSQ R4, R5 ;  /* 0x0000000500047308 */ /* 0x0002e20000001400 */
[----:B------:R-:W-:Y:S03]  /*1540*/  BSSY.RECONVERGENT B0, `(.L_x_36) ;  /* 0x000000c000007945 */ /* 0x000fe60003800200 */
[----:B------:R-:W-:Y:S02]  /*1550*/  ISETP.GT.U32.AND P1, PT, R0, 0x727fffff, PT ;  /* 0x727fffff0000780c */ /* 0x000fe40003f24070 */
[----:B----4-:R-:W-:-:S11]  /*1560*/  ISETP.GE.AND P0, PT, R6, 0x1, PT ;  /* 0x000000010600780c */ /* 0x010fd60003f06270 */
[----:B-1-3--:R-:W-:Y:S05]  /*1570*/  @!P1 BRA `(.L_x_37) ;  /* 0x0000000000109947 */ /* 0x00afea0003800000 */
[----:B--2---:R-:W-:-:S07]  /*1580*/  MOV R8, 0x15a0 ;  /* 0x000015a000087802 */ /* 0x004fce0000000f00 */
[----:B0-----:R-:W-:Y:S05]  /*1590*/  CALL.REL.NOINC `($__internal_0_$__cuda_sm20_sqrt_rn_f32_slowpath) ;  /* 0x0000001400307944 */ /* 0x001fea0003c00000 */
[----:B------:R-:W-:Y:S01]  /*15a0*/  MOV R5, R0 ;  /* 0x0000000000057202 */ /* 0x000fe20000000f00 */
[----:B------:R-:W-:Y:S06]  /*15b0*/  BRA `(.L_x_38) ;  /* 0x0000000000107947 */ /* 0x000fec0003800000 */
.L_x_37:
[C---:B------:R-:W-:Y:S01]  /*15c0*/  FMUL.FTZ R0, R4.reuse, R5 ;  /* 0x0000000504007220 */ /* 0x040fe20000410000 */
[----:B------:R-:W-:-:S03]  /*15d0*/  FMUL.FTZ R4, R4, 0.5 ;  /* 0x3f00000004047820 */ /* 0x000fc60000410000 */
[----:B------:R-:W-:-:S04]  /*15e0*/  FFMA R5, -R0, R0, R5 ;  /* 0x0000000000057223 */ /* 0x000fc80000000105 */
[----:B------:R-:W-:-:S07]  /*15f0*/  FFMA R5, R5, R4, R0 ;  /* 0x0000000405057223 */ /* 0x000fce0000000000 */
.L_x_38:
[----:B------:R-:W-:Y:S05]  /*1600*/  BSYNC.RECONVERGENT B0 ;  /* 0x0000000000007941 */ /* 0x000fea0003800200 */
.L_x_36:
[----:B------:R-:W-:Y:S05]  /*1610*/  @!P0 EXIT ;  /* 0x000000000000894d */ /* 0x000fea0003800000 */
[----:B------:R-:W1:Y:S01]  /*1620*/  LDCU UR5, c[0x0][0x394] ;  /* 0x00007280ff0577ac */ /* 0x000e620008000800 */
[----:B------:R-:W-:Y:S01]  /*1630*/  UMOV UR4, URZ ;  /* 0x000000ff00047c82 */ /* 0x000fe20008000000 */
[----:B-1----:R-:W-:Y:S02]  /*1640*/  UISETP.GE.U32.AND UP0, UPT, UR5, 0x8, UPT ;  /* 0x000000080500788c */ /* 0x002fe4000bf06070 */
[----:B------:R-:W-:Y:S01]  /*1650*/  IMAD R3, R3, UR5, RZ ;  /* 0x0000000503037c24 */ /* 0x000fe2000f8e02ff */
[----:B------:R-:W-:-:S06]  /*1660*/  ULOP3.LUT UR6, UR5, 0x7, URZ, 0xc0, !UPT ;  /* 0x0000000705067892 */ /* 0x000fcc000f8ec0ff */
[----:B------:R-:W-:Y:S06]  /*1670*/  BRA.U !UP0, `(.L_x_39) ;  /* 0x0000000908587547 */ /* 0x000fec000b800000 */
[----:B------:R-:W0:Y:S01]  /*1680*/  LDCU.128 UR12, c[0x0][0x380] ;  /* 0x00007000ff0c77ac */ /* 0x000e220008000c00 */
[----:B------:R-:W-:Y:S02]  /*1690*/  HFMA2 R7, -RZ, RZ, 0, 0 ;  /* 0x00000000ff077431 */ /* 0x000fe400000001ff */
[----:B------:R-:W-:Y:S01]  /*16a0*/  IMAD.MOV.U32 R6, RZ, RZ, 0x10 ;  /* 0x00000010ff067424 */ /* 0x000fe200078e00ff */
[----:B------:R-:W-:-:S04]  /*16b0*/  ULOP3.LUT UR4, UR5, 0x7ffffff8, URZ, 0xc0, !UPT ;  /* 0x7ffffff805047892 */ /* 0x000fc8000f8ec0ff */
[----:B------:R-:W-:Y:S01]  /*16c0*/  UIADD3 UR5, UPT, UPT, -UR4, URZ, URZ ;  /* 0x000000ff04057290 */ /* 0x000fe2000fffe1ff */
[----:B------:R-:W-:-:S03]  /*16d0*/  IMAD.WIDE.U32 R6, R3, 0x4, R6 ;  /* 0x0000000403067825 */ /* 0x000fc600078e0006 */
[C---:B0-----:R-:W-:Y:S02]  /*16e0*/  IADD3 R10, P0, PT, R6.reuse, UR14, RZ ;  /* 0x0000000e060a7c10 */ /* 0x041fe4000ff1e0ff */
[----:B------:R-:W-:Y:S02]  /*16f0*/  IADD3 R6, P1, PT, R6, UR12, RZ ;  /* 0x0000000c06067c10 */ /* 0x000fe4000ff3e0ff */
[C---:B------:R-:W-:Y:S02]  /*1700*/  IADD3.X R15, PT, PT, R7.reuse, UR15, RZ, P0, !PT ;  /* 0x0000000f070f7c10 */ /* 0x040fe400087fe4ff */
[----:B------:R-:W-:-:S09]  /*1710*/  IADD3.X R7, PT, PT, R7, UR13, RZ, P1, !PT ;  /* 0x0000000d07077c10 */ /* 0x000fd20008ffe4ff */
.L_x_56:
[----:B-12---:R-:W2:Y:S01]  /*1720*/  LDG.E R9, desc[UR8][R6.64+-0x10] ;  /* 0xfffff00806097981 */ /* 0x006ea2000c1e1900 */
[----:B------:R-:W0:Y:S01]  /*1730*/  MUFU.RCP R4, R5 ;  /* 0x0000000500047308 */ /* 0x000e220000001000 */
[----:B------:R-:W-:Y:S01]  /*1740*/  UIADD3 UR5, UPT, UPT, UR5, 0x8, URZ ;  /* 0x0000000805057890 */ /* 0x000fe2000fffe0ff */
[----:B------:R-:W-:Y:S03]  /*1750*/  BSSY.RECONVERGENT B2, `(.L_x_40) ;  /* 0x000000f000027945 */ /* 0x000fe60003800200 */
[----:B------:R-:W-:Y:S01]  /*1760*/  UISETP.NE.AND UP0, UPT, UR5, URZ, UPT ;  /* 0x000000ff0500728c */ /* 0x000fe2000bf05270 */
[----:B0-----:R-:W-:-:S04]  /*1770*/  FFMA R11, R4, -R5, 1 ;  /* 0x3f800000040b7423 */ /* 0x001fc80000000805 */
[----:B------:R-:W-:Y:S01]  /*1780*/  FFMA R11, R4, R11, R4 ;  /* 0x0000000b040b7223 */ /* 0x000fe20000000004 */
[----:B--2---:R-:W-:Y:S01]  /*1790*/  FADD R0, R9, -R2 ;  /* 0x8000000209007221 */ /* 0x004fe20000000000 */
[----:B------:R-:W-:-:S03]  /*17a0*/  MOV R9, R15 ;  /* 0x0000000f00097202 */ /* 0x000fc60000000f00 */
[----:B------:R-:W0:Y:S01]  /*17b0*/  FCHK P0, R0, R5 ;  /* 0x0000000500007302 */ /* 0x000e220000000000 */
[----:B------:R-:W-:-:S04]  /*17c0*/  FFMA R4, R0, R11, RZ ;  /* 0x0000000b00047223 */ /* 0x000fc800000000ff */
[----:B------:R-:W-:-:S04]  /*17d0*/  FFMA R8, R4, -R5, R0 ;  /* 0x8000000504087223 */ /* 0x000fc80000000000 */
[----:B------:R-:W-:Y:S01]  /*17e0*/  FFMA R11, R11, R8, R4 ;  /* 0x000000080b0b7223 */ /* 0x000fe20000000004 */
[----:B------:R-:W-:Y:S01]  /*17f0*/  IMAD.MOV.U32 R8, RZ, RZ, R10 ;  /* 0x000000ffff087224 */ /* 0x000fe200078e000a */
[----:B0-----:R-:W-:Y:S06]  /*1800*/  @!P0 BRA `(.L_x_41) ;  /* 0x00000000000c8947 */ /* 0x001fec0003800000 */
[----:B------:R-:W-:-:S07]  /*1810*/  MOV R10, 0x1830 ;  /* 0x00001830000a7802 */ /* 0x000fce0000000f00 */
[----:B------:R-:W-:Y:S05]  /*1820*/  CALL.REL.NOINC `($__internal_1_$__cuda_sm3x_div_rn_noftz_f32_slowpath) ;  /* 0x0000001000e47944 */ /* 0x000fea0003c00000 */
[----:B------:R-:W-:-:S07]  /*1830*/  IMAD.MOV.U32 R11, RZ, RZ, R13 ;  /* 0x000000ffff0b7224 */ /* 0x000fce00078e000d */
.L_x_41:
[----:B------:R-:W-:Y:S05]  /*1840*/  BSYNC.RECONVERGENT B2 ;  /* 0x0000000000027941 */ /* 0x000fea0003800200 */
.L_x_40:
[----:B------:R0:W-:Y:S04]  /*1850*/  STG.E desc[UR8][R8.64+-0x10], R11 ;  /* 0xfffff00b08007986 */ /* 0x0001e8000c101908 */
[----:B------:R-:W2:Y:S01]  /*1860*/  LDG.E R13, desc[UR8][R6.64+-0xc] ;  /* 0xfffff408060d7981 */ /* 0x000ea2000c1e1900 */
[----:B------:R-:W1:Y:S01]  /*1870*/  MUFU.RCP R0, R5 ;  /* 0x0000000500007308 */ /* 0x000e620000001000 */
[----:B------:R-:W-:Y:S01]  /*1880*/  BSSY.RECONVERGENT B2, `(.L_x_42) ;  /* 0x000000c000027945 */ /* 0x000fe20003800200 */
[----:B-1----:R-:W-:-:S04]  /*1890*/  FFMA R17, R0, -R5, 1 ;  /* 0x3f80000000117423 */ /* 0x002fc80000000805 */
[----:B------:R-:W-:Y:S01]  /*18a0*/  FFMA R0, R0, R17, R0 ;  /* 0x0000001100007223 */ /* 0x000fe20000000000 */
[----:B--2---:R-:W-:-:S04]  /*18b0*/  FADD R15, R13, -R2 ;  /* 0x800000020d0f7221 */ /* 0x004fc80000000000 */
[----:B------:R-:W1:Y:S01]  /*18c0*/  FCHK P0, R15, R5 ;  /* 0x000000050f007302 */ /* 0x000e620000000000 */
[----:B------:R-:W-:-:S04]  /*18d0*/  FFMA R4, R0, R15, RZ ;  /* 0x0000000f00047223 */ /* 0x000fc800000000ff */
[----:B------:R-:W-:-:S04]  /*18e0*/  FFMA R13, R4, -R5, R15 ;  /* 0x80000005040d7223 */ /* 0x000fc8000000000f */
[----:B------:R-:W-:Y:S01]  /*18f0*/  FFMA R13, R0, R13, R4 ;  /* 0x0000000d000d7223 */ /* 0x000fe20000000004 */
[----:B01----:R-:W-:Y:S06]  /*1900*/  @!P0 BRA `(.L_x_43) ;  /* 0x00000000000c8947 */ /* 0x003fec0003800000 */
[----:B------:R-:W-:Y:S02]  /*1910*/  MOV R0, R15 ;  /* 0x0000000f00007202 */ /* 0x000fe40000000f00 */
[----:B------:R-:W-:-:S07]  /*1920*/  MOV R10, 0x1940 ;  /* 0x00001940000a7802 */ /* 0x000fce0000000f00 */
[----:B------:R-:W-:Y:S05]  /*1930*/  CALL.REL.NOINC `($__internal_1_$__cuda_sm3x_div_rn_noftz_f32_slowpath) ;  /* 0x0000001000a07944 */ /* 0x000fea0003c00000 */
.L_x_43:
[----:B------:R-:W-:Y:S05]  /*1940*/  BSYNC.RECONVERGENT B2 ;  /* 0x0000000000027941 */ /* 0x000fea0003800200 */
.L_x_42:
        /* <DEDUP_REMOVED lines=12> */
[----:B------:R-:W-:Y:S01]  /*1a10*/  IMAD.MOV.U32 R0, RZ, RZ, R15 ;  /* 0x000000ffff007224 */ /* 0x000fe200078e000f */
[----:B------:R-:W-:-:S07]  /*1a20*/  MOV R10, 0x1a40 ;  /* 0x00001a40000a7802 */ /* 0x000fce0000000f00 */
[----:B------:R-:W-:Y:S05]  /*1a30*/  CALL.REL.NOINC `($__internal_1_$__cuda_sm3x_div_rn_noftz_f32_slowpath) ;  /* 0x0000001000607944 */ /* 0x000fea0003c00000 */
[----:B------:R-:W-:-:S07]  /*1a40*/  MOV R11, R13 ;  /* 0x0000000d000b7202 */ /* 0x000fce0000000f00 */
.L_x_45:
[----:B------:R-:W-:Y:S05]  /*1a50*/  BSYNC.RECONVERGENT B2 ;  /* 0x0000000000027941 */ /* 0x000fea0003800200 */
.L_x_44:
        /* <DEDUP_REMOVED lines=15> */
.L_x_47:
[----:B------:R-:W-:Y:S05]  /*1b50*/  BSYNC.RECONVERGENT B2 ;  /* 0x0000000000027941 */ /* 0x000fea0003800200 */
.L_x_46:
        /* <DEDUP_REMOVED lines=15> */
[----:B------:R-:W-:-:S07]  /*1c50*/  IMAD.MOV.U32 R11, RZ, RZ, R13 ;  /* 0x000000ffff0b7224 */ /* 0x000fce00078e000d */
.L_x_49:
[----:B------:R-:W-:Y:S05]  /*1c60*/  BSYNC.RECONVERGENT B2 ;  /* 0x0000000000027941 */ /* 0x000fea0003800200 */
.L_x_48:
        /* <DEDUP_REMOVED lines=15> */
.L_x_51:
[----:B------:R-:W-:Y:S05]  /*1d60*/  BSYNC.RECONVERGENT B2 ;  /* 0x0000000000027941 */ /* 0x000fea0003800200 */
.L_x_50:
        /* <DEDUP_REMOVED lines=16> */
.L_x_53:
[----:B------:R-:W-:Y:S05]  /*1e70*/  BSYNC.RECONVERGENT B2 ;  /* 0x0000000000027941 */ /* 0x000fea0003800200 */
.L_x_52:
        /* <DEDUP_REMOVED lines=15> */
.L_x_55:
[----:B------:R-:W-:Y:S05]  /*1f70*/  BSYNC.RECONVERGENT B2 ;  /* 0x0000000000027941 */ /* 0x000fea0003800200 */
.L_x_54:
[----:B------:R1:W-:Y:S01]  /*1f80*/  STG.E desc[UR8][R8.64+0xc], R13 ;  /* 0x00000c0d08007986 */ /* 0x0003e2000c101908 */
[----:B------:R-:W-:Y:S02]  /*1f90*/  IADD3 R6, P1, PT, R6, 0x20, RZ ;  /* 0x0000002006067810 */ /* 0x000fe40007f3e0ff */
[----:B------:R-:W-:-:S03]  /*1fa0*/  IADD3 R10, P0, PT, R8, 0x20, RZ ;  /* 0x00000020080a7810 */ /* 0x000fc60007f1e0ff */
[----:B------:R-:W-:Y:S01]  /*1fb0*/  IMAD.X R7, RZ, RZ, R7, P1 ;  /* 0x000000ffff077224 */ /* 0x000fe200008e0607 */
[----:B------:R-:W-:Y:S01]  /*1fc0*/  IADD3.X R15, PT, PT, RZ, R9, RZ, P0, !PT ;  /* 0x00000009ff0f7210 */ /* 0x000fe200007fe4ff */
[----:B------:R-:W-:Y:S08]  /*1fd0*/  BRA.U UP0, `(.L_x_56) ;  /* 0xfffffff500d07547 */ /* 0x000ff0000b83ffff */
.L_x_39:
[----:B------:R-:W-:-:S13]  /*1fe0*/  ISETP.NE.AND P0, PT, RZ, UR6, PT ;  /* 0x00000006ff007c0c */ /* 0x000fda000bf05270 */
[----:B------:R-:W-:Y:S05]  /*1ff0*/  @!P0 EXIT ;  /* 0x000000000000894d */ /* 0x000fea0003800000 */
[----:B------:R-:W3:Y:S01]  /*2000*/  LDCU UR5, c[0x0][0x394] ;  /* 0x00007280ff0577ac */ /* 0x000ee20008000800 */
[----:B------:R-:W-:Y:S02]  /*2010*/  UISETP.GE.U32.AND UP0, UPT, UR6, 0x4, UPT ;  /* 0x000000040600788c */ /* 0x000fe4000bf06070 */
[----:B---3--:R-:W-:-:S07]  /*2020*/  ULOP3.LUT UR5, UR5, 0x3, URZ, 0xc0, !UPT ;  /* 0x0000000305057892 */ /* 0x008fce000f8ec0ff */
[----:B------:R-:W-:Y:S05]  /*2030*/  BRA.U !UP0, `(.L_x_57) ;  /* 0x0000000508487547 */ /* 0x000fea000b800000 */
[----:B-12---:R-:W1:Y:S01]  /*2040*/  LDC.64 R8, c[0x0][0x380] ;  /* 0x0000e000ff087b82 */ /* 0x006e620000000a00 */
[----:B------:R-:W-:-:S05]  /*2050*/  IADD3 R7, PT, PT, R3, UR4, RZ ;  /* 0x0000000403077c10 */ /* 0x000fca000fffe0ff */
[----:B-1----:R-:W-:-:S06]  /*2060*/  IMAD.WIDE.U32 R8, R7, 0x4, R8 ;  /* 0x0000000407087825 */ /* 0x002fcc00078e0008 */
[----:B------:R-:W2:Y:S01]  /*2070*/  LDG.E R9, desc[UR8][R8.64] ;  /* 0x0000000808097981 */ /* 0x000ea2000c1e1900 */
[----:B------:R-:W0:Y:S01]  /*2080*/  MUFU.RCP R0, R5 ;  /* 0x0000000500007308 */ /* 0x000e220000001000 */
[----:B------:R-:W-:Y:S01]  /*2090*/  BSSY.RECONVERGENT B2, `(.L_x_58) ;  /* 0x000000c000027945 */ /* 0x000fe20003800200 */
[----:B0-----:R-:W-:-:S04]  /*20a0*/  FFMA R11, R0, -R5, 1 ;  /* 0x3f800000000b7423 */ /* 0x001fc80000000805 */
[----:B------:R-:W-:Y:S01]  /*20b0*/  FFMA R0, R0, R11, R0 ;  /* 0x0000000b00007223 */ /* 0x000fe20000000000 */
[----:B--2---:R-:W-:-:S04]  /*20c0*/  FADD R15, R9, -R2 ;  /* 0x80000002090f7221 */ /* 0x004fc80000000000 */
[----:B------:R-:W0:Y:S01]  /*20d0*/  FCHK P0, R15, R5 ;  /* 0x000000050f007302 */ /* 0x000e220000000000 */
[----:B------:R-:W-:-:S04]  /*20e0*/  FFMA R4, R0, R15, RZ ;  /* 0x0000000f00047223 */ /* 0x000fc800000000ff */
[----:B------:R-:W-:-:S04]  /*20f0*/  FFMA R11, R4, -R5, R15 ;  /* 0x80000005040b7223 */ /* 0x000fc8000000000f */
[----:B------:R-:W-:Y:S01]  /*2100*/  FFMA R13, R0, R11, R4 ;  /* 0x0000000b000d7223 */ /* 0x000fe20000000004 */
[----:B0-----:R-:W-:Y:S06]  /*2110*/  @!P0 BRA `(.L_x_59) ;  /* 0x00000000000c8947 */ /* 0x001fec0003800000 */
[----:B------:R-:W-:Y:S01]  /*2120*/  IMAD.MOV.U32 R0, RZ, RZ, R15 ;  /* 0x000000ffff007224 */ /* 0x000fe200078e000f */
[----:B------:R-:W-:-:S07]  /*2130*/  MOV R10, 0x2150 ;  /* 0x00002150000a7802 */ /* 0x000fce0000000f00 */
[----:B------:R-:W-:Y:S05]  /*2140*/  CALL.REL.NOINC `($__internal_1_$__cuda_sm3x_div_rn_noftz_f32_slowpath) ;  /* 0x00000008009c7944 */ /* 0x000fea0003c00000 */
.L_x_59:
[----:B------:R-:W-:Y:S05]  /*2150*/  BSYNC.RECONVERGENT B2 ;  /* 0x0000000000027941 */ /* 0x000fea0003800200 */
.L_x_58:
[----:B------:R-:W0:Y:S01]  /*2160*/  LDC.64 R10, c[0x0][0x388] ;  /* 0x0000e200ff0a7b82 */ /* 0x000e220000000a00 */
[----:B------:R-:W1:Y:S01]  /*2170*/  LDCU.64 UR6, c[0x0][0x380] ;  /* 0x00007000ff0677ac */ /* 0x000e620008000a00 */
[----:B------:R-:W-:-:S04]  /*2180*/  IADD3 R9, P0, PT, R3, UR4, RZ ;  /* 0x0000000403097c10 */ /* 0x000fc8000ff1e0ff */
[----:B------:R-:W-:Y:S01]  /*2190*/  IADD3.X R0, PT, PT, RZ, RZ, RZ, P0, !PT ;  /* 0x000000ffff007210 */ /* 0x000fe200007fe4ff */
[----:B------:R-:W-:-:S03]  /*21a0*/  IMAD.SHL.U32 R8, R9, 0x4, RZ ;  /* 0x0000000409087824 */ /* 0x000fc600078e00ff */
[----:B------:R-:W-:Y:S02]  /*21b0*/  SHF.L.U64.HI R9, R9, 0x2, R0 ;  /* 0x0000000209097819 */ /* 0x000fe40000010200 */
[----:B-1----:R-:W-:Y:S01]  /*21c0*/  IADD3 R6, P0, PT, R8, UR6, RZ ;  /* 0x0000000608067c10 */ /* 0x002fe2000ff1e0ff */
[----:B0-----:R-:W-:-:S03]  /*21d0*/  IMAD.WIDE.U32 R10, R7, 0x4, R10 ;  /* 0x00000004070a7825 */ /* 0x001fc600078e000a */
[----:B------:R-:W-:Y:S02]  /*21e0*/  IADD3.X R7, PT, PT, R9, UR7, RZ, P0, !PT ;  /* 0x0000000709077c10 */ /* 0x000fe400087fe4ff */
        /* <DEDUP_REMOVED lines=16> */
.L_x_61:
[----:B------:R-:W-:Y:S05]  /*22f0*/  BSYNC.RECONVERGENT B2 ;  /* 0x0000000000027941 */ /* 0x000fea0003800200 */
.L_x_60:
[----:B------:R-:W0:Y:S02]  /*2300*/  LDCU.64 UR6, c[0x0][0x388] ;  /* 0x00007100ff0677ac */ /* 0x000e240008000a00 */
[----:B0-----:R-:W-:-:S04]  /*2310*/  IADD3 R8, P0, PT, R8, UR6, RZ ;  /* 0x0000000608087c10 */ /* 0x001fc8000ff1e0ff */
[----:B------:R-:W-:-:S05]  /*2320*/  IADD3.X R9, PT, PT, R9, UR7, RZ, P0, !PT ;  /* 0x0000000709097c10 */ /* 0x000fca00087fe4ff */
        /* <DEDUP_REMOVED lines=16> */
.L_x_63:
[----:B------:R-:W-:Y:S05]  /*2430*/  BSYNC.RECONVERGENT B2 ;  /* 0x0000000000027941 */ /* 0x000fea0003800200 */
.L_x_62:
        /* <DEDUP_REMOVED lines=15> */
.L_x_65:
[----:B------:R-:W-:Y:S05]  /*2530*/  BSYNC.RECONVERGENT B2 ;  /* 0x0000000000027941 */ /* 0x000fea0003800200 */
.L_x_64:
[----:B------:R3:W-:Y:S01]  /*2540*/  STG.E desc[UR8][R8.64+0xc], R13 ;  /* 0x00000c0d08007986 */ /* 0x0007e2000c101908 */
[----:B------:R-:W-:-:S12]  /*2550*/  UIADD3 UR4, UPT, UPT, UR4, 0x4, URZ ;  /* 0x0000000404047890 */ /* 0x000fd8000fffe0ff */
.L_x_57:
[----:B------:R-:W-:-:S13]  /*2560*/  ISETP.NE.AND P0, PT, RZ, UR5, PT ;  /* 0x00000005ff007c0c */ /* 0x000fda000bf05270 */
[----:B------:R-:W-:Y:S05]  /*2570*/  @!P0 EXIT ;  /* 0x000000000000894d */ /* 0x000fea0003800000 */
[----:B------:R-:W-:-:S09]  /*2580*/  UISETP.NE.AND UP0, UPT, UR5, 0x1, UPT ;  /* 0x000000010500788c */ /* 0x000fd2000bf05270 */
[----:B------:R-:W-:Y:S05]  /*2590*/  BRA.U !UP0, `(.L_x_66) ;  /* 0x0000000108c47547 */ /* 0x000fea000b800000 */
[----:B------:R-:W4:Y:S01]  /*25a0*/  LDC.64 R6, c[0x0][0x380] ;  /* 0x0000e000ff067b82 */ /* 0x000f220000000a00 */
[----:B-123--:R-:W-:-:S04]  /*25b0*/  VIADD R8, R3, UR4 ;  /* 0x0000000403087c36 */ /* 0x00efc80008000000 */
[----:B----4-:R-:W-:-:S06]  /*25c0*/  IMAD.WIDE.U32 R6, R8, 0x4, R6 ;  /* 0x0000000408067825 */ /* 0x010fcc00078e0006 */
[----:B------:R-:W0:Y:S01]  /*25d0*/  LDG.E R7, desc[UR8][R6.64] ;  /* 0x0000000806077981 */ /* 0x000e22000c1e1900 */
[----:B------:R-:W1:Y:S01]  /*25e0*/  MUFU.RCP R0, R5 ;  /* 0x0000000500007308 */ /* 0x000e620000001000 */
[----:B------:R-:W-:Y:S01]  /*25f0*/  BSSY.RECONVERGENT B2, `(.L_x_67) ;  /* 0x000000d000027945 */ /* 0x000fe20003800200 */
[----:B-1----:R-:W-:-:S04]  /*2600*/  FFMA R9, R0, -R5, 1 ;  /* 0x3f80000000097423 */ /* 0x002fc80000000805 */
[----:B------:R-:W-:Y:S01]  /*2610*/  FFMA R0, R0, R9, R0 ;  /* 0x0000000900007223 */ /* 0x000fe20000000000 */
[----:B0-----:R-:W-:-:S04]  /*2620*/  FADD R11, R7, -R2 ;  /* 0x80000002070b7221 */ /* 0x001fc80000000000 */
[----:B------:R-:W0:Y:S01]  /*2630*/  FCHK P0, R11, R5 ;  /* 0x000000050b007302 */ /* 0x000e220000000000 */
[----:B------:R-:W-:-:S04]  /*2640*/  FFMA R4, R0, R11, RZ ;  /* 0x0000000b00047223 */ /* 0x000fc800000000ff */
[----:B------:R-:W-:-:S04]  /*2650*/  FFMA R9, R4, -R5, R11 ;  /* 0x8000000504097223 */ /* 0x000fc8000000000b */
[----:B------:R-:W-:Y:S01]  /*2660*/  FFMA R15, R0, R9, R4 ;  /* 0x00000009000f7223 */ /* 0x000fe20000000004 */
[----:B0-----:R-:W-:Y:S06]  /*2670*/  @!P0 BRA `(.L_x_68) ;  /* 0x0000000000108947 */ /* 0x001fec0003800000 */
[----:B------:R-:W-:Y:S02]  /*2680*/  MOV R0, R11 ;  /* 0x0000000b00007202 */ /* 0x000fe40000000f00 */
[----:B------:R-:W-:-:S07]  /*2690*/  MOV R10, 0x26b0 ;  /* 0x000026b0000a7802 */ /* 0x000fce0000000f00 */
[----:B------:R-:W-:Y:S05]  /*26a0*/  CALL.REL.NOINC `($__internal_1_$__cuda_sm3x_div_rn_noftz_f32_slowpath) ;  /* 0x0000000400447944 */ /* 0x000fea0003c00000 */
[----:B------:R-:W-:-:S07]  /*26b0*/  IMAD.MOV.U32 R15, RZ, RZ, R13 ;  /* 0x000000ffff0f7224 */ /* 0x000fce00078e000d */
.L_x_68:
[----:B------:R-:W-:Y:S05]  /*26c0*/  BSYNC.RECONVERGENT B2 ;  /* 0x0000000000027941 */ /* 0x000fea0003800200 */
.L_x_67:
[----:B------:R-:W0:Y:S01]  /*26d0*/  LDC.64 R12, c[0x0][0x388] ;  /* 0x0000e200ff0c7b82 */ /* 0x000e220000000a00 */
[----:B------:R-:W1:Y:S01]  /*26e0*/  LDCU.64 UR6, c[0x0][0x380] ;  /* 0x00007000ff0677ac */ /* 0x000e620008000a00 */
[----:B------:R-:W-:-:S04]  /*26f0*/  IADD3 R7, P0, PT, R3, UR4, RZ ;  /* 0x0000000403077c10 */ /* 0x000fc8000ff1e0ff */
[----:B------:R-:W-:Y:S01]  /*2700*/  IADD3.X R0, PT, PT, RZ, RZ, RZ, P0, !PT ;  /* 0x000000ffff007210 */ /* 0x000fe200007fe4ff */
[----:B------:R-:W-:-:S03]  /*2710*/  IMAD.SHL.U32 R6, R7, 0x4, RZ ;  /* 0x0000000407067824 */ /* 0x000fc600078e00ff */
[----:B------:R-:W-:Y:S02]  /*2720*/  SHF.L.U64.HI R7, R7, 0x2, R0 ;  /* 0x0000000207077819 */ /* 0x000fe40000010200 */
[----:B-1----:R-:W-:-:S04]  /*2730*/  IADD3 R10, P0, PT, R6, UR6, RZ ;  /* 0x00000006060a7c10 */ /* 0x002fc8000ff1e0ff */
[----:B------:R-:W-:Y:S01]  /*2740*/  IADD3.X R11, PT, PT, R7, UR7, RZ, P0, !PT ;  /* 0x00000007070b7c10 */ /* 0x000fe200087fe4ff */
[----:B0-----:R-:W-:-:S05]  /*2750*/  IMAD.WIDE.U32 R8, R8, 0x4, R12 ;  /* 0x0000000408087825 */ /* 0x001fca00078e000c */
        /* <DEDUP_REMOVED lines=15> */
.L_x_70:
[----:B------:R-:W-:Y:S05]  /*2850*/  BSYNC.RECONVERGENT B2 ;  /* 0x0000000000027941 */ /* 0x000fea0003800200 */
.L_x_69:
[----:B------:R-:W0:Y:S01]  /*2860*/  LDCU.64 UR6, c[0x0][0x388] ;  /* 0x00007100ff0677ac */ /* 0x000e220008000a00 */
[----:B------:R-:W-:Y:S01]  /*2870*/  UIADD3 UR4, UPT, UPT, UR4, 0x2, URZ ;  /* 0x0000000204047890 */ /* 0x000fe2000fffe0ff */
[----:B0-----:R-:W-:-:S04]  /*2880*/  IADD3 R6, P0, PT, R6, UR6, RZ ;  /* 0x0000000606067c10 */ /* 0x001fc8000ff1e0ff */
[----:B------:R-:W-:-:S05]  /*2890*/  IADD3.X R7, PT, PT, R7, UR7, RZ, P0, !PT ;  /* 0x0000000707077c10 */ /* 0x000fca00087fe4ff */
[----:B------:R4:W-:Y:S04]  /*28a0*/  STG.E desc[UR8][R6.64+0x4], R13 ;  /* 0x0000040d06007986 */ /* 0x0009e8000c101908 */
.L_x_66:
[----:B------:R-:W5:Y:S02]  /*28b0*/  LDC R0, c[0x0][0x394] ;  /* 0x0000e500ff007b82 */ /* 0x000f640000000800 */
[----:B-----5:R-:W-:-:S04]  /*28c0*/  LOP3.LUT R0, R0, 0x1, RZ, 0xc0, !PT ;  /* 0x0000000100007812 */ /* 0x020fc800078ec0ff */
[----:B------:R-:W-:-:S13]  /*28d0*/  ISETP.NE.U32.AND P0, PT, R0, 0x1, PT ;  /* 0x000000010000780c */ /* 0x000fda0003f05070 */
[----:B------:R-:W-:Y:S05]  /*28e0*/  @P0 EXIT ;  /* 0x000000000000094d */ /* 0x000fea0003800000 */
[----:B----4-:R-:W4:Y:S01]  /*28f0*/  LDC.64 R6, c[0x0][0x380] ;  /* 0x0000e000ff067b82 */ /* 0x010f220000000a00 */
[----:B------:R-:W-:-:S04]  /*2900*/  VIADD R3, R3, UR4 ;  /* 0x0000000403037c36 */ /* 0x000fc80008000000 */
[----:B----4-:R-:W-:-:S06]  /*2910*/  IMAD.WIDE.U32 R6, R3, 0x4, R6 ;  /* 0x0000000403067825 */ /* 0x010fcc00078e0006 */
[----:B------:R-:W0:Y:S01]  /*2920*/  LDG.E R7, desc[UR8][R6.64] ;  /* 0x0000000806077981 */ /* 0x000e22000c1e1900 */
[----:B------:R-:W1:Y:S01]  /*2930*/  MUFU.RCP R0, R5 ;  /* 0x0000000500007308 */ /* 0x000e620000001000 */
[----:B------:R-:W-:Y:S01]  /*2940*/  BSSY.RECONVERGENT B2, `(.L_x_71) ;  /* 0x000000d000027945 */ /* 0x000fe20003800200 */
[----:B-123--:R-:W-:-:S04]  /*2950*/  FFMA R9, R0, -R5, 1 ;  /* 0x3f80000000097423 */ /* 0x00efc80000000805 */
        /* <DEDUP_REMOVED lines=11> */
.L_x_72:
[----:B------:R-:W-:Y:S05]  /*2a10*/  BSYNC.RECONVERGENT B2 ;  /* 0x0000000000027941 */ /* 0x000fea0003800200 */
.L_x_71:
[----:B------:R-:W0:Y:S02]  /*2a20*/  LDC.64 R4, c[0x0][0x388] ;  /* 0x0000e200ff047b82 */ /* 0x000e240000000a00 */
[----:B0-----:R-:W-:-:S05]  /*2a30*/  IMAD.WIDE.U32 R2, R3, 0x4, R4 ;  /* 0x0000000403027825 */ /* 0x001fca00078e0004 */
[----:B------:R-:W-:Y:S01]  /*2a40*/  STG.E desc[UR8][R2.64], R9 ;  /* 0x0000000902007986 */ /* 0x000fe2000c101908 */
[----:B------:R-:W-:Y:S05]  /*2a50*/  EXIT ;  /* 0x000000000000794d */ /* 0x000fea0003800000 */
        .weak           $__internal_0_$__cuda_sm20_sqrt_rn_f32_slowpath
        .type           $__internal_0_$__cuda_sm20_sqrt_rn_f32_slowpath,@function
        .size           $__internal_0_$__cuda_sm20_sqrt_rn_f32_slowpath,($__internal_1_$__cuda_sm3x_div_rn_noftz_f32_slowpath - $__internal_0_$__cuda_sm20_sqrt_rn_f32_slowpath)
$__internal_0_$__cuda_sm20_sqrt_rn_f32_slowpath:
[----:B------:R-:W-:-:S13]  /*2a60*/  LOP3.LUT P1, RZ, R5, 0x7fffffff, RZ, 0xc0, !PT ;  /* 0x7fffffff05ff7812 */ /* 0x000fda000782c0ff */
[----:B------:R-:W-:Y:S01]  /*2a70*/  @!P1 MOV R0, R5 ;  /* 0x0000000500009202 */ /* 0x000fe20000000f00 */
[----:B------:R-:W-:Y:S06]  /*2a80*/  @!P1 BRA `(.L_x_73) ;  /* 0x0000000000409947 */ /* 0x000fec0003800000 */
[----:B------:R-:W-:-:S13]  /*2a90*/  FSETP.GEU.FTZ.AND P1, PT, R5, RZ, PT ;  /* 0x000000ff0500720b */ /* 0x000fda0003f3e000 */
[----:B------:R-:W-:Y:S01]  /*2aa0*/  @!P1 IMAD.MOV.U32 R0, RZ, RZ, 0x7fffffff ;  /* 0x7fffffffff009424 */ /* 0x000fe200078e00ff */
[----:B------:R-:W-:Y:S06]  /*2ab0*/  @!P1 BRA `(.L_x_73) ;  /* 0x0000000000349947 */ /* 0x000fec0003800000 */
[----:B------:R-:W-:-:S13]  /*2ac0*/  FSETP.GTU.FTZ.AND P1, PT, |R5|, +INF , PT ;  /* 0x7f8000000500780b */ /* 0x000fda0003f3c200 */
[----:B------:R-:W-:Y:S01]  /*2ad0*/  @P1 FADD.FTZ R0, R5, 1 ;  /* 0x3f80000005001421 */ /* 0x000fe20000010000 */
[----:B------:R-:W-:Y:S06]  /*2ae0*/  @P1 BRA `(.L_x_73) ;  /* 0x0000000000281947 */ /* 0x000fec0003800000 */
[----:B------:R-:W-:-:S13]  /*2af0*/  FSETP.NEU.FTZ.AND P1, PT, |R5|, +INF , PT ;  /* 0x7f8000000500780b */ /* 0x000fda0003f3d200 */
[----:B------:R-:W-:-:S04]  /*2b00*/  @P1 FFMA R4, R5, 1.84467440737095516160e+19, RZ ;  /* 0x5f80000005041823 */ /* 0x000fc800000000ff */
[----:B------:R-:W0:Y:S02]  /*2b10*/  @P1 MUFU.RSQ R7, R4 ;  /* 0x0000000400071308 */ /* 0x000e240000001400 */
[----:B0-----:R-:W-:Y:S01]  /*2b20*/  @P1 FMUL.FTZ R9, R4, R7 ;  /* 0x0000000704091220 */ /* 0x001fe20000410000 */
[----:B------:R-:W-:-:S03]  /*2b30*/  @P1 FMUL.FTZ R7, R7, 0.5 ;  /* 0x3f00000007071820 */ /* 0x000fc60000410000 */
[----:B------:R-:W-:-:S04]  /*2b40*/  @P1 FADD.FTZ R0, -R9, -RZ ;  /* 0x800000ff09001221 */ /* 0x000fc80000010100 */
[----:B------:R-:W-:Y:S01]  /*2b50*/  @P1 FFMA R6, R9, R0, R4 ;  /* 0x0000000009061223 */ /* 0x000fe20000000004 */
[----:B------:R-:W-:-:S03]  /*2b60*/  @!P1 MOV R0, R5 ;  /* 0x0000000500009202 */ /* 0x000fc60000000f00 */
[----:B------:R-:W-:-:S04]  /*2b70*/  @P1 FFMA R6, R6, R7, R9 ;  /* 0x0000000706061223 */ /* 0x000fc80000000009 */
[----:B------:R-:W-:-:S07]  /*2b80*/  @P1 FMUL.FTZ R0, R6, 2.3283064365386962891e-10 ;  /* 0x2f80000006001820 */ /* 0x000fce0000410000 */
.L_x_73:
[----:B------:R-:W-:Y:S02]  /*2b90*/  HFMA2 R5, -RZ, RZ, 0, 0 ;  /* 0x00000000ff057431 */ /* 0x000fe400000001ff */
[----:B------:R-:W-:-:S04]  /*2ba0*/  IMAD.MOV.U32 R4, RZ, RZ, R8 ;  /* 0x000000ffff047224 */ /* 0x000fc800078e0008 */
[----:B------:R-:W-:Y:S05]  /*2bb0*/  RET.REL.NODEC R4 `(_Z12myNormkernelPfS_ii) ;  /* 0xffffffd404107950 */ /* 0x000fea0003c3ffff */
        .weak           $__internal_1_$__cuda_sm3x_div_rn_noftz_f32_slowpath
        .type           $__internal_1_$__cuda_sm3x_div_rn_noftz_f32_slowpath,@function
        .size           $__internal_1_$__cuda_sm3x_div_rn_noftz_f32_slowpath,($_Z12myNormkernelPfS_ii$__internal_accurate_pow - $__internal_1_$__cuda_sm3x_div_rn_noftz_f32_slowpath)
$__internal_1_$__cuda_sm3x_div_rn_noftz_f32_slowpath:
[--C-:B------:R-:W-:Y:S01]  /*2bc0*/  SHF.R.U32.HI R4, RZ, 0x17, R5.reuse ;  /* 0x00000017ff047819 */ /* 0x100fe20000011605 */
[----:B------:R-:W-:Y:S01]  /*2bd0*/  BSSY.RECONVERGENT B0, `(.L_x_74) ;  /* 0x0000063000007945 */ /* 0x000fe20003800200 */
[----:B------:R-:W-:Y:S01]  /*2be0*/  SHF.R.U32.HI R15, RZ, 0x17, R0 ;  /* 0x00000017ff0f7819 */ /* 0x000fe20000011600 */
[----:B------:R-:W-:Y:S01]  /*2bf0*/  IMAD.MOV.U32 R13, RZ, RZ, R5 ;  /* 0x000000ffff0d7224 */ /* 0x000fe200078e0005 */
[----:B------:R-:W-:Y:S02]  /*2c00*/  LOP3.LUT R4, R4, 0xff, RZ, 0xc0, !PT ;  /* 0x000000ff04047812 */ /* 0x000fe400078ec0ff */
[----:B------:R-:W-:-:S03]  /*2c10*/  LOP3.LUT R15, R15, 0xff, RZ, 0xc0, !PT ;  /* 0x000000ff0f0f7812 */ /* 0x000fc600078ec0ff */
[----:B------:R-:W-:Y:S01]  /*2c20*/  VIADD R14, R4, 0xffffffff ;  /* 0xffffffff040e7836 */ /* 0x000fe20000000000 */
[----:B------:R-:W-:-:S04]  /*2c30*/  IADD3 R12, PT, PT, R15, -0x1, RZ ;  /* 0xffffffff0f0c7810 */ /* 0x000fc80007ffe0ff */
[----:B------:R-:W-:-:S04]  /*2c40*/  ISETP.GT.U32.AND P0, PT, R14, 0xfd, PT ;  /* 0x000000fd0e00780c */ /* 0x000fc80003f04070 */
[----:B------:R-:W-:-:S13]  /*2c50*/  ISETP.GT.U32.OR P0, PT, R12, 0xfd, P0 ;  /* 0x000000fd0c00780c */ /* 0x000fda0000704470 */
[----:B------:R-:W-:Y:S01]  /*2c60*/  @!P0 MOV R11, RZ ;  /* 0x000000ff000b8202 */ /* 0x000fe20000000f00 */
[----:B------:R-:W-:Y:S06]  /*2c70*/  @!P0 BRA `(.L_x_75) ;  /* 0x00000000005c8947 */ /* 0x000fec0003800000 */
[----:B------:R-:W-:Y:S02]  /*2c80*/  FSETP.GTU.FTZ.AND P0, PT, |R0|, +INF , PT ;  /* 0x7f8000000000780b */ /* 0x000fe40003f1c200 */
[----:B------:R-:W-:-:S04]  /*2c90*/  FSETP.GTU.FTZ.AND P1, PT, |R5|, +INF , PT ;  /* 0x7f8000000500780b */ /* 0x000fc80003f3c200 */
[----:B------:R-:W-:-:S13]  /*2ca0*/  PLOP3.LUT P0, PT, P0, P1, PT, 0xf8, 0x8f ;  /* 0x00000000008f781c */ /* 0x000fda0000703f70 */
[----:B------:R-:W-:Y:S05]  /*2cb0*/  @P0 BRA `(.L_x_76) ;  /* 0x00000004004c0947 */ /* 0x000fea0003800000 */
[----:B------:R-:W-:-:S13]  /*2cc0*/  LOP3.LUT P0, RZ, R13, 0x7fffffff, R0, 0xc8, !PT ;  /* 0x7fffffff0dff7812 */ /* 0x000fda000780c800 */
[----:B------:R-:W-:Y:S05]  /*2cd0*/  @!P0 BRA `(.L_x_77) ;  /* 0x00000004003c8947 */ /* 0x000fea0003800000 */
[C---:B------:R-:W-:Y:S02]  /*2ce0*/  FSETP.NEU.FTZ.AND P2, PT, |R0|.reuse, +INF , PT ;  /* 0x7f8000000000780b */ /* 0x040fe40003f5d200 */
[----:B------:R-:W-:Y:S02]  /*2cf0*/  FSETP.NEU.FTZ.AND P1, PT, |R5|, +INF , PT ;  /* 0x7f8000000500780b */ /* 0x000fe40003f3d200 */
[----:B------:R-:W-:-:S11]  /*2d00*/  FSETP.NEU.FTZ.AND P0, PT, |R0|, +INF , PT ;  /* 0x7f8000000000780b */ /* 0x000fd60003f1d200 */
[----:B------:R-:W-:Y:S05]  /*2d10*/  @!P1 BRA !P2, `(.L_x_77) ;  /* 0x00000004002c9947 */ /* 0x000fea0005000000 */
[----:B------:R-:W-:-:S04]  /*2d20*/  LOP3.LUT P2, RZ, R0, 0x7fffffff, RZ, 0xc0, !PT ;  /* 0x7fffffff00ff7812 */ /* 0x000fc8000784c0ff */
[----:B------:R-:W-:-:S13]  /*2d30*/  PLOP3.LUT P1, PT, P1, P2, PT, 0x2f, 0xf2 ;  /* 0x0000000000f2781c */ /* 0x000fda0000f24577 */
[----:B------:R-:W-:Y:S05]  /*2d40*/  @P1 BRA `(.L_x_78) ;  /* 0x0000000400181947 */ /* 0x000fea0003800000 */
[----:B------:R-:W-:-:S04]  /*2d50*/  LOP3.LUT P1, RZ, R13, 0x7fffffff, RZ, 0xc0, !PT ;  /* 0x7fffffff0dff7812 */ /* 0x000fc8000782c0ff */
[----:B------:R-:W-:-:S13]  /*2d60*/  PLOP3.LUT P0, PT, P0, P1, PT, 0x2f, 0xf2 ;  /* 0x0000000000f2781c */ /* 0x000fda0000702577 */
[----:B------:R-:W-:Y:S05]  /*2d70*/  @P0 BRA `(.L_x_79) ;  /* 0x0000000400000947 */ /* 0x000fea0003800000 */
[----:B------:R-:W-:Y:S02]  /*2d80*/  ISETP.GE.AND P0, PT, R12, RZ, PT ;  /* 0x000000ff0c00720c */ /* 0x000fe40003f06270 */
[----:B------:R-:W-:-:S11]  /*2d90*/  ISETP.GE.AND P1, PT, R14, RZ, PT ;  /* 0x000000ff0e00720c */ /* 0x000fd60003f26270 */
[----:B------:R-:W-:Y:S01]  /*2da0*/  @P0 IMAD.MOV.U32 R11, RZ, RZ, RZ ;  /* 0x000000ffff0b0224 */ /* 0x000fe200078e00ff */
[----:B------:R-:W-:Y:S01]  /*2db0*/  @!P0 MOV R11, 0xffffffc0 ;  /* 0xffffffc0000b8802 */ /* 0x000fe20000000f00 */
[----:B------:R-:W-:Y:S01]  /*2dc0*/  @!P0 FFMA R0, R0, 1.84467440737095516160e+19, RZ ;  /* 0x5f80000000008823 */ /* 0x000fe200000000ff */
[----:B------:R-:W-:-:S03]  /*2dd0*/  @!P1 FFMA R13, R5, 1.84467440737095516160e+19, RZ ;  /* 0x5f800000050d9823 */ /* 0x000fc600000000ff */
[----:B------:R-:W-:-:S07]  /*2de0*/  @!P1 VIADD R11, R11, 0x40 ;  /* 0x000000400b0b9836 */ /* 0x000fce0000000000 */
.L_x_75:
[----:B------:R-:W-:Y:S01]  /*2df0*/  LEA R12, R4, 0xc0800000, 0x17 ;  /* 0xc0800000040c7811 */ /* 0x000fe200078eb8ff */
[----:B------:R-:W-:Y:S01]  /*2e00*/  VIADD R15, R15, 0xffffff81 ;  /* 0xffffff810f0f7836 */ /* 0x000fe20000000000 */
[----:B------:R-:W-:Y:S02]  /*2e10*/  BSSY.RECONVERGENT B1, `(.L_x_80) ;  /* 0x0000035000017945 */ /* 0x000fe40003800200 */
[----:B------:R-:W-:Y:S01]  /*2e20*/  IADD3 R14, PT, PT, -R12, R13, RZ ;  /* 0x0000000d0c0e7210 */ /* 0x000fe20007ffe1ff */
[----:B------:R-:W-:-:S03]  /*2e30*/  IMAD R0, R15, -0x800000, R0 ;  /* 0xff8000000f007824 */ /* 0x000fc600078e0200 */
[----:B------:R0:W1:Y:S01]  /*2e40*/  MUFU.RCP R12, R14 ;  /* 0x0000000e000c7308 */ /* 0x0000620000001000 */
[----:B------:R-:W-:Y:S01]  /*2e50*/  FADD.FTZ R13, -R14, -RZ ;  /* 0x800000ff0e0d7221 */ /* 0x000fe20000010100 */
[----:B0-----:R-:W-:-:S04]  /*2e60*/  IADD3 R14, PT, PT, R15, 0x7f, -R4 ;  /* 0x0000007f0f0e7810 */ /* 0x001fc80007ffe804 */
[----:B------:R-:W-:Y:S01]  /*2e70*/  IADD3 R14, PT, PT, R14, R11, RZ ;  /* 0x0000000b0e0e7210 */ /* 0x000fe20007ffe0ff */
[----:B-1----:R-:W-:-:S04]  /*2e80*/  FFMA R17, R12, R13, 1 ;  /* 0x3f8000000c117423 */ /* 0x002fc8000000000d */
[----:B------:R-:W-:-:S04]  /*2e90*/  FFMA R12, R12, R17, R12 ;  /* 0x000000110c0c7223 */ /* 0x000fc8000000000c */
[----:B------:R-:W-:-:S04]  /*2ea0*/  FFMA R17, R0, R12, RZ ;  /* 0x0000000c00117223 */ /* 0x000fc800000000ff */
[----:B------:R-:W-:-:S04]  /*2eb0*/  FFMA R16, R13, R17, R0 ;  /* 0x000000110d107223 */ /* 0x000fc80000000000 */
[----:B------:R-:W-:-:S04]  /*2ec0*/  FFMA R17, R12, R16, R17 ;  /* 0x000000100c117223 */ /* 0x000fc80000000011 */
[----:B------:R-:W-:-:S04]  /*2ed0*/  FFMA R0, R13, R17, R0 ;  /* 0x000000110d007223 */ /* 0x000fc80000000000 */
[----:B------:R-:W-:-:S05]  /*2ee0*/  FFMA R13, R12, R0, R17 ;  /* 0x000000000c0d7223 */ /* 0x000fca0000000011 */
[----:B------:R-:W-:-:S04]  /*2ef0*/  SHF.R.U32.HI R4, RZ, 0x17, R13 ;  /* 0x00000017ff047819 */ /* 0x000fc8000001160d */
[----:B------:R-:W-:-:S05]  /*2f00*/  LOP3.LUT R4, R4, 0xff, RZ, 0xc0, !PT ;  /* 0x000000ff04047812 */ /* 0x000fca00078ec0ff */
[----:B------:R-:W-:-:S05]  /*2f10*/  IMAD.IADD R4, R4, 0x1, R14 ;  /* 0x0000000104047824 */ /* 0x000fca00078e020e */
[----:B------:R-:W-:-:S04]  /*2f20*/  IADD3 R11, PT, PT, R4, -0x1, RZ ;  /* 0xffffffff040b7810 */ /* 0x000fc80007ffe0ff */
[----:B------:R-:W-:-:S13]  /*2f30*/  ISETP.GE.U32.AND P0, PT, R11, 0xfe, PT ;  /* 0x000000fe0b00780c */ /* 0x000fda0003f06070 */
[----:B------:R-:W-:Y:S05]  /*2f40*/  @!P0 BRA `(.L_x_81) ;  /* 0x0000000000808947 */ /* 0x000fea0003800000 */
[----:B------:R-:W-:-:S13]  /*2f50*/  ISETP.GT.AND P0, PT, R4, 0xfe, PT ;  /* 0x000000fe0400780c */ /* 0x000fda0003f04270 */
[----:B------:R-:W-:Y:S05]  /*2f60*/  @P0 BRA `(.L_x_82) ;  /* 0x00000000006c0947 */ /* 0x000fea0003800000 */
[----:B------:R-:W-:-:S13]  /*2f70*/  ISETP.GE.AND P0, PT, R4, 0x1, PT ;  /* 0x000000010400780c */ /* 0x000fda0003f06270 */
[----:B------:R-:W-:Y:S05]  /*2f80*/  @P0 BRA `(.L_x_83) ;  /* 0x0000000000740947 */ /* 0x000fea0003800000 */
[----:B------:R-:W-:Y:S02]  /*2f90*/  ISETP.GE.AND P0, PT, R4, -0x18, PT ;  /* 0xffffffe80400780c */ /* 0x000fe40003f06270 */
[----:B------:R-:W-:-:S11]  /*2fa0*/  LOP3.LUT R13, R13, 0x80000000, RZ, 0xc0, !PT ;  /* 0x800000000d0d7812 */ /* 0x000fd600078ec0ff */
[----:B------:R-:W-:Y:S05]  /*2fb0*/  @!P0 BRA `(.L_x_83) ;  /* 0x0000000000688947 */ /* 0x000fea0003800000 */
[-CC-:B------:R-:W-:Y:S01]  /*2fc0*/  FFMA.RZ R11, R12, R0.reuse, R17.reuse ;  /* 0x000000000c0b7223 */ /* 0x180fe2000000c011 */
[C---:B------:R-:W-:Y:S01]  /*2fd0*/  VIADD R15, R4.reuse, 0x20 ;  /* 0x00000020040f7836 */ /* 0x040fe20000000000 */
[C---:B------:R-:W-:Y:S02]  /*2fe0*/  ISETP.NE.AND P2, PT, R4.reuse, RZ, PT ;  /* 0x000000ff0400720c */ /* 0x040fe40003f45270 */
[----:B------:R-:W-:Y:S02]  /*2ff0*/  ISETP.NE.AND P1, PT, R4, RZ, PT ;  /* 0x000000ff0400720c */ /* 0x000fe40003f25270 */
[----:B------:R-:W-:Y:S01]  /*3000*/  LOP3.LUT R14, R11, 0x7fffff, RZ, 0xc0, !PT ;  /* 0x007fffff0b0e7812 */ /* 0x000fe200078ec0ff */
[CCC-:B------:R-:W-:Y:S01]  /*3010*/  FFMA.RP R11, R12.reuse, R0.reuse, R17.reuse ;  /* 0x000000000c0b7223 */ /* 0x1c0fe20000008011 */
[----:B------:R-:W-:Y:S01]  /*3020*/  FFMA.RM R0, R12, R0, R17 ;  /* 0x000000000c007223 */ /* 0x000fe20000004011 */
[----:B------:R-:W-:Y:S02]  /*3030*/  IADD3 R4, PT, PT, -R4, RZ, RZ ;  /* 0x000000ff04047210 */ /* 0x000fe40007ffe1ff */
[----:B------:R-:W-:-:S02]  /*3040*/  LOP3.LUT R14, R14, 0x800000, RZ, 0xfc, !PT ;  /* 0x008000000e0e7812 */ /* 0x000fc400078efcff */
[----:B------:R-:W-:Y:S02]  /*3050*/  FSETP.NEU.FTZ.AND P0, PT, R11, R0, PT ;  /* 0x000000000b00720b */ /* 0x000fe40003f1d000 */
[----:B------:R-:W-:Y:S02]  /*3060*/  SHF.L.U32 R15, R14, R15, RZ ;  /* 0x0000000f0e0f7219 */ /* 0x000fe400000006ff */
[----:B------:R-:W-:Y:S02]  /*3070*/  SEL R11, R4, RZ, P2 ;  /* 0x000000ff040b7207 */ /* 0x000fe40001000000 */
[----:B------:R-:W-:Y:S02]  /*3080*/  ISETP.NE.AND P1, PT, R15, RZ, P1 ;  /* 0x000000ff0f00720c */ /* 0x000fe40000f25270 */
[----:B------:R-:W-:Y:S02]  /*3090*/  SHF.R.U32.HI R11, RZ, R11, R14 ;  /* 0x0000000bff0b7219 */ /* 0x000fe4000001160e */
[----:B------:R-:W-:-:S02]  /*30a0*/  PLOP3.LUT P0, PT, P0, P1, PT, 0xf8, 0x8f ;  /* 0x00000000008f781c */ /* 0x000fc40000703f70 */
[----:B------:R-:W-:Y:S02]  /*30b0*/  SHF.R.U32.HI R15, RZ, 0x1, R11 ;  /* 0x00000001ff0f7819 */ /* 0x000fe4000001160b */
[----:B------:R-:W-:-:S04]  /*30c0*/  SEL R0, RZ, 0x1, !P0 ;  /* 0x00000001ff007807 */ /* 0x000fc80004000000 */
[----:B------:R-:W-:-:S04]  /*30d0*/  LOP3.LUT R0, R0, 0x1, R15, 0xf8, !PT ;  /* 0x0000000100007812 */ /* 0x000fc800078ef80f */
[----:B------:R-:W-:-:S05]  /*30e0*/  LOP3.LUT R0, R0, R11, RZ, 0xc0, !PT ;  /* 0x0000000b00007212 */ /* 0x000fca00078ec0ff */
[----:B------:R-:W-:-:S05]  /*30f0*/  IMAD.IADD R0, R15, 0x1, R0 ;  /* 0x000000010f007824 */ /* 0x000fca00078e0200 */
[----:B------:R-:W-:Y:S01]  /*3100*/  LOP3.LUT R13, R0, R13, RZ, 0xfc, !PT ;  /* 0x0000000d000d7212 */ /* 0x000fe200078efcff */
[----:B------:R-:W-:Y:S06]  /*3110*/  BRA `(.L_x_83) ;  /* 0x0000000000107947 */ /* 0x000fec0003800000 */
.L_x_82:
[----:B------:R-:W-:-:S04]  /*3120*/  LOP3.LUT R13, R13, 0x80000000, RZ, 0xc0, !PT ;  /* 0x800000000d0d7812 */ /* 0x000fc800078ec0ff */
[----:B------:R-:W-:Y:S01]  /*3130*/  LOP3.LUT R13, R13, 0x7f800000, RZ, 0xfc, !PT ;  /* 0x7f8000000d0d7812 */ /* 0x000fe200078efcff */
[----:B------:R-:W-:Y:S06]  /*3140*/  BRA `(.L_x_83) ;  /* 0x0000000000047947 */ /* 0x000fec0003800000 */
.L_x_81:
[----:B------:R-:W-:-:S07]  /*3150*/  LEA R13, R14, R13, 0x17 ;  /* 0x0000000d0e0d7211 */ /* 0x000fce00078eb8ff */
.L_x_83:
[----:B------:R-:W-:Y:S05]  /*3160*/  BSYNC.RECONVERGENT B1 ;  /* 0x0000000000017941 */ /* 0x000fea0003800200 */
.L_x_80:
[----:B------:R-:W-:Y:S05]  /*3170*/  BRA `(.L_x_84) ;  /* 0x0000000000207947 */ /* 0x000fea0003800000 */
.L_x_79:
[----:B------:R-:W-:-:S04]  /*3180*/  LOP3.LUT R13, R13, 0x80000000, R0, 0x48, !PT ;  /* 0x800000000d0d7812 */ /* 0x000fc800078e4800 */
[----:B------:R-:W-:Y:S01]  /*3190*/  LOP3.LUT R13, R13, 0x7f800000, RZ, 0xfc, !PT ;  /* 0x7f8000000d0d7812 */ /* 0x000fe200078efcff */
[----:B------:R-:W-:Y:S06]  /*31a0*/  BRA `(.L_x_84) ;  /* 0x0000000000147947 */ /* 0x000fec0003800000 */
.L_x_78:
[----:B------:R-:W-:Y:S01]  /*31b0*/  LOP3.LUT R13, R13, 0x80000000, R0, 0x48, !PT ;  /* 0x800000000d0d7812 */ /* 0x000fe200078e4800 */
[----:B------:R-:W-:Y:S06]  /*31c0*/  BRA `(.L_x_84) ;  /* 0x00000000000c7947 */ /* 0x000fec0003800000 */
.L_x_77:
[----:B------:R-:W0:Y:S01]  /*31d0*/  MUFU.RSQ R13, -QNAN ;  /* 0xffc00000000d7908 */ /* 0x000e220000001400 */
[----:B------:R-:W-:Y:S05]  /*31e0*/  BRA `(.L_x_84) ;  /* 0x0000000000047947 */ /* 0x000fea0003800000 */
.L_x_76:
[----:B------:R-:W-:-:S07]  /*31f0*/  FADD.FTZ R13, R0, R5 ;  /* 0x00000005000d7221 */ /* 0x000fce0000010000 */
.L_x_84:
[----:B------:R-:W-:Y:S05]  /*3200*/  BSYNC.RECONVERGENT B0 ;  /* 0x0000000000007941 */ /* 0x000fea0003800200 */
.L_x_74:
[----:B------:R-:W-:-:S04]  /*3210*/  IMAD.MOV.U32 R11, RZ, RZ, 0x0 ;  /* 0x00000000ff0b7424 */ /* 0x000fc800078e00ff */
[----:B0-----:R-:W-:Y:S05]  /*3220*/  RET.REL.NODEC R10 `(_Z12myNormkernelPfS_ii) ;  /* 0xffffffcc0a747950 */ /* 0x001fea0003c3ffff */
        .type           $_Z12myNormkernelPfS_ii$__internal_accurate_pow,@function
        .size           $_Z12myNormkernelPfS_ii$__internal_accurate_pow,(.L_x_94 - $_Z12myNormkernelPfS_ii$__internal_accurate_pow)
$_Z12myNormkernelPfS_ii$__internal_accurate_pow:
[----:B------:R-:W-:Y:S01]  /*3230*/  ISETP.GT.U32.AND P0, PT, R24, 0xfffff, PT ;  /* 0x000fffff1800780c */ /* 0x000fe20003f04070 */
[----:B------:R-:W-:Y:S01]  /*3240*/  IMAD.MOV.U32 R10, RZ, RZ, RZ ;  /* 0x000000ffff0a7224 */ /* 0x000fe200078e00ff */
[----:B------:R-:W-:Y:S01]  /*3250*/  MOV R9, R24 ;  /* 0x0000001800097202 */ /* 0x000fe20000000f00 */
[----:B------:R-:W-:Y:S01]  /*3260*/  UMOV UR10, 0x7d2cafe2 ;  /* 0x7d2cafe2000a7882 */ /* 0x000fe20000000000 */
[----:B------:R-:W-:Y:S01]  /*3270*/  UMOV UR11, 0x3eb0f5ff ;  /* 0x3eb0f5ff000b7882 */ /* 0x000fe20000000000 */
[----:B------:R-:W-:Y:S01]  /*3280*/  SHF.R.U32.HI R24, RZ, 0x14, R24 ;  /* 0x00000014ff187819 */ /* 0x000fe20000011618 */
[----:B------:R-:W-:Y:S01]  /*3290*/  UMOV UR12, 0x3b39803f ;  /* 0x3b39803f000c7882 */ /* 0x000fe20000000000 */
[----:B------:R-:W-:-:S06]  /*32a0*/  UMOV UR13, 0x3c7abc9e ;  /* 0x3c7abc9e000d7882 */ /* 0x000fcc0000000000 */
[----:B------:R-:W-:-:S10]  /*32b0*/  @!P0 DMUL R20, R8, 1.80143985094819840000e+16 ;  /* 0x4350000008148828 */ /* 0x000fd40000000000 */
[----:B------:R-:W-:Y:S01]  /*32c0*/  @!P0 IMAD.MOV.U32 R9, RZ, RZ, R21 ;  /* 0x000000ffff098224 */ /* 0x000fe200078e0015 */
[----:B------:R-:W-:Y:S02]  /*32d0*/  @!P0 MOV R8, R20 ;  /* 0x0000001400088202 */ /* 0x000fe40000000f00 */
[----:B------:R-:W-:Y:S02]  /*32e0*/  @!P0 LEA.HI R24, R21, 0xffffffca, RZ, 0xc ;  /* 0xffffffca15188811 */ /* 0x000fe400078f60ff */
[----:B------:R-:W-:Y:S01]  /*32f0*/  LOP3.LUT R9, R9, 0x800fffff, RZ, 0xc0, !PT ;  /* 0x800fffff09097812 */ /* 0x000fe200078ec0ff */
[----:B------:R-:W-:-:S03]  /*3300*/  IMAD.MOV.U32 R14, RZ, RZ, R8 ;  /* 0x000000ffff0e7224 */ /* 0x000fc600078e0008 */
[----:B------:R-:W-:-:S04]  /*3310*/  LOP3.LUT R9, R9, 0x3ff00000, RZ, 0xfc, !PT ;  /* 0x3ff0000009097812 */ /* 0x000fc800078efcff */
[----:B------:R-:W-:Y:S02]  /*3320*/  ISETP.GE.U32.AND P1, PT, R9, 0x3ff6a09f, PT ;  /* 0x3ff6a09f0900780c */ /* 0x000fe40003f26070 */
[----:B------:R-:W-:-:S11]  /*3330*/  MOV R15, R9 ;  /* 0x00000009000f7202 */ /* 0x000fd60000000f00 */
[----:B------:R-:W-:-:S05]  /*3340*/  @P1 VIADD R8, R15, 0xfff00000 ;  /* 0xfff000000f081836 */ /* 0x000fca0000000000 */
[----:B------:R-:W-:-:S06]  /*3350*/  @P1 MOV R15, R8 ;  /* 0x00000008000f1202 */ /* 0x000fcc0000000f00 */
[C---:B------:R-:W-:Y:S02]  /*3360*/  DADD R8, R14.reuse, 1 ;  /* 0x3ff000000e087429 */ /* 0x040fe40000000000 */
[----:B------:R-:W-:-:S04]  /*3370*/  DADD R14, R14, -1 ;  /* 0xbff000000e0e7429 */ /* 0x000fc80000000000 */
[----:B------:R-:W0:Y:S02]  /*3380*/  MUFU.RCP64H R11, R9 ;  /* 0x00000009000b7308 */ /* 0x000e240000001800 */
[----:B0-----:R-:W-:-:S08]  /*3390*/  DFMA R8, -R8, R10, 1 ;  /* 0x3ff000000808742b */ /* 0x001fd0000000010a */
[----:B------:R-:W-:-:S08]  /*33a0*/  DFMA R8, R8, R8, R8 ;  /* 0x000000080808722b */ /* 0x000fd00000000008 */
[----:B------:R-:W-:Y:S01]  /*33b0*/  DFMA R8, R10, R8, R10 ;  /* 0x000000080a08722b */ /* 0x000fe2000000000a */
[----:B------:R-:W-:Y:S01]  /*33c0*/  MOV R10, 0x41ad3b5a ;  /* 0x41ad3b5a000a7802 */ /* 0x000fe20000000f00 */
[----:B------:R-:W-:-:S06]  /*33d0*/  IMAD.MOV.U32 R11, RZ, RZ, 0x3ed0f5d2 ;  /* 0x3ed0f5d2ff0b7424 */ /* 0x000fcc00078e00ff */
[----:B------:R-:W-:-:S08]  /*33e0*/  DMUL R12, R14, R8 ;  /* 0x000000080e0c7228 */ /* 0x000fd00000000000 */
[----:B------:R-:W-:-:S08]  /*33f0*/  DFMA R12, R14, R8, R12 ;  /* 0x000000080e0c722b */ /* 0x000fd0000000000c */
[----:B------:R-:W-:-:S08]  /*3400*/  DMUL R22, R12, R12 ;  /* 0x0000000c0c167228 */ /* 0x000fd00000000000 */
[----:B------:R-:W-:Y:S01]  /*3410*/  DFMA R10, R22, UR10, R10 ;  /* 0x0000000a160a7c2b */ /* 0x000fe2000800000a */
[----:B------:R-:W-:Y:S01]  /*3420*/  UMOV UR10, 0x75488a3f ;  /* 0x75488a3f000a7882 */ /* 0x000fe20000000000 */
[----:B------:R-:W-:-:S06]  /*3430*/  UMOV UR11, 0x3ef3b20a ;  /* 0x3ef3b20a000b7882 */ /* 0x000fcc0000000000 */
[----:B------:R-:W-:Y:S01]  /*3440*/  DFMA R18, R22, R10, UR10 ;  /* 0x0000000a16127e2b */ /* 0x000fe2000800000a */
[----:B------:R-:W-:Y:S01]  /*3450*/  UMOV UR10, 0xe4faecd5 ;  /* 0xe4faecd5000a7882 */ /* 0x000fe20000000000 */
[----:B------:R-:W-:Y:S01]  /*3460*/  UMOV UR11, 0x3f1745cd ;  /* 0x3f1745cd000b7882 */ /* 0x000fe20000000000 */
[----:B------:R-:W-:-:S05]  /*3470*/  DADD R10, R14, -R12 ;  /* 0x000000000e0a7229 */ /* 0x000fca000000080c */
[----:B------:R-:W-:Y:S01]  /*3480*/  DFMA R18, R22, R18, UR10 ;  /* 0x0000000a16127e2b */ /* 0x000fe20008000012 */
[----:B------:R-:W-:Y:S01]  /*3490*/  UMOV UR10, 0x258a578b ;  /* 0x258a578b000a7882 */ /* 0x000fe20000000000 */
[----:B------:R-:W-:Y:S01]  /*34a0*/  UMOV UR11, 0x3f3c71c7 ;  /* 0x3f3c71c7000b7882 */ /* 0x000fe20000000000 */
[----:B------:R-:W-:-:S05]  /*34b0*/  DADD R10, R10, R10 ;  /* 0x000000000a0a7229 */ /* 0x000fca000000000a */
[----:B------:R-:W-:Y:S01]  /*34c0*/  DFMA R18, R22, R18, UR10 ;  /* 0x0000000a16127e2b */ /* 0x000fe20008000012 */
[----:B------:R-:W-:Y:S01]  /*34d0*/  UMOV UR10, 0x9242b910 ;  /* 0x9242b910000a7882 */ /* 0x000fe20000000000 */
[----:B------:R-:W-:Y:S01]  /*34e0*/  UMOV UR11, 0x3f624924 ;  /* 0x3f624924000b7882 */ /* 0x000fe20000000000 */
[----:B------:R-:W-:-:S05]  /*34f0*/  DFMA R10, R14, -R12, R10 ;  /* 0x8000000c0e0a722b */ /* 0x000fca000000000a */
[----:B------:R-:W-:Y:S01]  /*3500*/  DFMA R18, R22, R18, UR10 ;  /* 0x0000000a16127e2b */ /* 0x000fe20008000012 */
[----:B------:R-:W-:Y:S01]  /*3510*/  UMOV UR10, 0x99999dfb ;  /* 0x99999dfb000a7882 */ /* 0x000fe20000000000 */
[----:B------:R-:W-:Y:S01]  /*3520*/  UMOV UR11, 0x3f899999 ;  /* 0x3f899999000b7882 */ /* 0x000fe20000000000 */
[----:B------:R-:W-:Y:S02]  /*3530*/  DMUL R10, R8, R10 ;  /* 0x0000000a080a7228 */ /* 0x000fe40000000000 */
[----:B------:R-:W-:-:S03]  /*3540*/  DMUL R8, R12, R12 ;  /* 0x0000000c0c087228 */ /* 0x000fc60000000000 */
[----:B------:R-:W-:Y:S01]  /*3550*/  DFMA R18, R22, R18, UR10 ;  /* 0x0000000a16127e2b */ /* 0x000fe20008000012 */
[----:B------:R-:W-:Y:S01]  /*3560*/  UMOV UR10, 0x55555555 ;  /* 0x55555555000a7882 */ /* 0x000fe20000000000 */
[----:B------:R-:W-:-:S03]  /*3570*/  UMOV UR11, 0x3fb55555 ;  /* 0x3fb55555000b7882 */ /* 0x000fc60000000000 */
[----:B------:R-:W-:Y:S01]  /*3580*/  IADD3 R21, PT, PT, R11, 0x100000, RZ ;  /* 0x001000000b157810 */ /* 0x000fe20007ffe0ff */
[----:B------:R-:W-:Y:S02]  /*3590*/  IMAD.MOV.U32 R20, RZ, RZ, R10 ;  /* 0x000000ffff147224 */ /* 0x000fe400078e000a */
[----:B------:R-:W-:-:S08]  /*35a0*/  DFMA R14, R22, R18, UR10 ;  /* 0x0000000a160e7e2b */ /* 0x000fd00008000012 */
[----:B------:R-:W-:Y:S01]  /*35b0*/  DADD R16, -R14, UR10 ;  /* 0x0000000a0e107e29 */ /* 0x000fe20008000100 */
[----:B------:R-:W-:Y:S01]  /*35c0*/  UMOV UR10, 0xb9e7b0 ;  /* 0x00b9e7b0000a7882 */ /* 0x000fe20000000000 */
[----:B------:R-:W-:-:S06]  /*35d0*/  UMOV UR11, 0x3c46a4cb ;  /* 0x3c46a4cb000b7882 */ /* 0x000fcc0000000000 */
[----:B------:R-:W-:Y:S02]  /*35e0*/  DFMA R16, R22, R18, R16 ;  /* 0x000000121610722b */ /* 0x000fe40000000010 */
[C---:B------:R-:W-:Y:S02]  /*35f0*/  DFMA R18, R12.reuse, R12, -R8 ;  /* 0x0000000c0c12722b */ /* 0x040fe40000000808 */
[----:B------:R-:W-:-:S06]  /*3600*/  DMUL R22, R12, R8 ;  /* 0x000000080c167228 */ /* 0x000fcc0000000000 */
[----:B------:R-:W-:Y:S02]  /*3610*/  DFMA R18, R12, R20, R18 ;  /* 0x000000140c12722b */ /* 0x000fe40000000012 */
[----:B------:R-:W-:Y:S01]  /*3620*/  DADD R20, R16, -UR10 ;  /* 0x8000000a10147e29 */ /* 0x000fe20008000000 */
[----:B------:R-:W-:Y:S01]  /*3630*/  UMOV UR10, 0x80000000 ;  /* 0x80000000000a7882 */ /* 0x000fe20000000000 */
[----:B------:R-:W-:Y:S01]  /*3640*/  DFMA R16, R12, R8, -R22 ;  /* 0x000000080c10722b */ /* 0x000fe20000000816 */
[----:B------:R-:W-:-:S07]  /*3650*/  UMOV UR11, 0x43300000 ;  /* 0x43300000000b7882 */ /* 0x000fce0000000000 */
[----:B------:R-:W-:Y:S02]  /*3660*/  DFMA R16, R10, R8, R16 ;  /* 0x000000080a10722b */ /* 0x000fe40000000010 */
[----:B------:R-:W-:-:S06]  /*3670*/  DADD R8, R14, R20 ;  /* 0x000000000e087229 */ /* 0x000fcc0000000014 */
[----:B------:R-:W-:Y:S02]  /*3680*/  DFMA R16, R12, R18, R16 ;  /* 0x000000120c10722b */ /* 0x000fe40000000010 */
[----:B------:R-:W-:Y:S02]  /*3690*/  DADD R18, R14, -R8 ;  /* 0x000000000e127229 */ /* 0x000fe40000000808 */
[----:B------:R-:W-:-:S06]  /*36a0*/  DMUL R14, R8, R22 ;  /* 0x00000016080e7228 */ /* 0x000fcc0000000000 */
[----:B------:R-:W-:Y:S02]  /*36b0*/  DADD R20, R20, R18 ;  /* 0x0000000014147229 */ /* 0x000fe40000000012 */
[----:B------:R-:W-:-:S08]  /*36c0*/  DFMA R18, R8, R22, -R14 ;  /* 0x000000160812722b */ /* 0x000fd0000000080e */
[----:B------:R-:W-:-:S08]  /*36d0*/  DFMA R16, R8, R16, R18 ;  /* 0x000000100810722b */ /* 0x000fd00000000012 */
[----:B------:R-:W-:-:S08]  /*36e0*/  DFMA R20, R20, R22, R16 ;  /* 0x000000161414722b */ /* 0x000fd00000000010 */
[----:B------:R-:W-:-:S08]  /*36f0*/  DADD R8, R14, R20 ;  /* 0x000000000e087229 */ /* 0x000fd00000000014 */
[--C-:B------:R-:W-:Y:S02]  /*3700*/  DADD R16, R12, R8.reuse ;  /* 0x000000000c107229 */ /* 0x100fe40000000008 */
[----:B------:R-:W-:-:S06]  /*3710*/  DADD R14, R14, -R8 ;  /* 0x000000000e0e7229 */ /* 0x000fcc0000000808 */
[----:B------:R-:W-:Y:S02]  /*3720*/  DADD R12, R12, -R16 ;  /* 0x000000000c0c7229 */ /* 0x000fe40000000810 */
[----:B------:R-:W-:-:S06]  /*3730*/  DADD R14, R20, R14 ;  /* 0x00000000140e7229 */ /* 0x000fcc000000000e */
[----:B------:R-:W-:Y:S01]  /*3740*/  DADD R12, R8, R12 ;  /* 0x00000000080c7229 */ /* 0x000fe2000000000c */
[C---:B------:R-:W-:Y:S01]  /*3750*/  IADD3 R8, PT, PT, R24.reuse, -0x3ff, RZ ;  /* 0xfffffc0118087810 */ /* 0x040fe20007ffe0ff */
[----:B------:R-:W-:Y:S02]  /*3760*/  @P1 VIADD R8, R24, 0xfffffc02 ;  /* 0xfffffc0218081836 */ /* 0x000fe40000000000 */
[----:B------:R-:W-:-:S04]  /*3770*/  HFMA2 R9, -RZ, RZ, 3.59375, 0 ;  /* 0x43300000ff097431 */ /* 0x000fc800000001ff */
[----:B------:R-:W-:Y:S01]  /*3780*/  DADD R14, R14, R12 ;  /* 0x000000000e0e7229 */ /* 0x000fe2000000000c */
[----:B------:R-:W-:-:S06]  /*3790*/  LOP3.LUT R8, R8, 0x80000000, RZ, 0x3c, !PT ;  /* 0x8000000008087812 */ /* 0x000fcc00078e3cff */
[----:B------:R-:W-:Y:S01]  /*37a0*/  DADD R12, R8, -UR10 ;  /* 0x8000000a080c7e29 */ /* 0x000fe20008000000 */
[----:B------:R-:W-:Y:S01]  /*37b0*/  UMOV UR10, 0xfefa39ef ;  /* 0xfefa39ef000a7882 */ /* 0x000fe20000000000 */
[----:B------:R-:W-:Y:S01]  /*37c0*/  DADD R10, R10, R14 ;  /* 0x000000000a0a7229 */ /* 0x000fe2000000000e */
[----:B------:R-:W-:-:S07]  /*37d0*/  UMOV UR11, 0x3fe62e42 ;  /* 0x3fe62e42000b7882 */ /* 0x000fce0000000000 */
[----:B------:R-:W-:-:S08]  /*37e0*/  DADD R14, R16, R10 ;  /* 0x00000000100e7229 */ /* 0x000fd0000000000a */
[--C-:B------:R-:W-:Y:S02]  /*37f0*/  DFMA R8, R12, UR10, R14.reuse ;  /* 0x0000000a0c087c2b */ /* 0x100fe4000800000e */
[----:B------:R-:W-:-:S06]  /*3800*/  DADD R18, R16, -R14 ;  /* 0x0000000010127229 */ /* 0x000fcc000000080e */
[----:B------:R-:W-:Y:S02]  /*3810*/  DFMA R16, R12, -UR10, R8 ;  /* 0x8000000a0c107c2b */ /* 0x000fe40008000008 */
[----:B------:R-:W-:-:S06]  /*3820*/  DADD R18, R10, R18 ;  /* 0x000000000a127229 */ /* 0x000fcc0000000012 */
[----:B------:R-:W-:-:S08]  /*3830*/  DADD R16, -R14, R16 ;  /* 0x000000000e107229 */ /* 0x000fd00000000110 */
[----:B------:R-:W-:-:S08]  /*3840*/  DADD R16, R18, -R16 ;  /* 0x0000000012107229 */ /* 0x000fd00000000810 */
[----:B------:R-:W-:Y:S01]  /*3850*/  DFMA R12, R12, UR12, R16 ;  /* 0x0000000c0c0c7c2b */ /* 0x000fe20008000010 */
[----:B------:R-:W-:Y:S01]  /*3860*/  IMAD.MOV.U32 R16, RZ, RZ, 0x652b82fe ;  /* 0x652b82feff107424 */ /* 0x000fe200078e00ff */
[----:B------:R-:W-:-:S06]  /*3870*/  MOV R17, 0x3ff71547 ;  /* 0x3ff7154700117802 */ /* 0x000fcc0000000f00 */
[----:B------:R-:W-:-:S08]  /*3880*/  DADD R10, R8, R12 ;  /* 0x00000000080a7229 */ /* 0x000fd0000000000c */
[----:B------:R-:W-:Y:S02]  /*3890*/  DADD R14, R8, -R10 ;  /* 0x00000000080e7229 */ /* 0x000fe4000000080a */
[----:B------:R-:W-:-:S06]  /*38a0*/  DMUL R8, R10, 2 ;  /* 0x400000000a087828 */ /* 0x000fcc0000000000 */
[----:B------:R-:W-:Y:S02]  /*38b0*/  DADD R12, R12, R14 ;  /* 0x000000000c0c7229 */ /* 0x000fe4000000000e */
[----:B------:R-:W-:-:S08]  /*38c0*/  DFMA R10, R10, 2, -R8 ;  /* 0x400000000a0a782b */ /* 0x000fd00000000808 */
[----:B------:R-:W-:-:S08]  /*38d0*/  DFMA R12, R12, 2, R10 ;  /* 0x400000000c0c782b */ /* 0x000fd0000000000a */
[----:B------:R-:W-:-:S08]  /*38e0*/  DADD R18, R8, R12 ;  /* 0x0000000008127229 */ /* 0x000fd0000000000c */
[----:B------:R-:W-:Y:S02]  /*38f0*/  DFMA R16, R18, R16, 6.75539944105574400000e+15 ;  /* 0x433800001210742b */ /* 0x000fe40000000010 */
[----:B------:R-:W-:Y:S01]  /*3900*/  FSETP.GEU.AND P0, PT, |R19|, 4.1917929649353027344, PT ;  /* 0x4086232b1300780b */ /* 0x000fe20003f0e200 */
[----:B------:R-:W-:-:S05]  /*3910*/  DADD R8, R8, -R18 ;  /* 0x0000000008087229 */ /* 0x000fca0000000812 */
[----:B------:R-:W-:-:S03]  /*3920*/  DADD R10, R16, -6.75539944105574400000e+15 ;  /* 0xc3380000100a7429 */ /* 0x000fc60000000000 */
[----:B------:R-:W-:-:S05]  /*3930*/  DADD R12, R12, R8 ;  /* 0x000000000c0c7229 */ /* 0x000fca0000000008 */
[----:B------:R-:W-:Y:S01]  /*3940*/  DFMA R14, R10, -UR10, R18 ;  /* 0x8000000a0a0e7c2b */ /* 0x000fe20008000012 */
[----:B------:R-:W-:Y:S01]  /*3950*/  UMOV UR10, 0x3b39803f ;  /* 0x3b39803f000a7882 */ /* 0x000fe20000000000 */
[----:B------:R-:W-:-:S06]  /*3960*/  UMOV UR11, 0x3c7abc9e ;  /* 0x3c7abc9e000b7882 */ /* 0x000fcc0000000000 */
[----:B------:R-:W-:Y:S01]  /*3970*/  DFMA R14, R10, -UR10, R14 ;  /* 0x8000000a0a0e7c2b */ /* 0x000fe2000800000e */
[----:B------:R-:W-:Y:S01]  /*3980*/  UMOV UR10, 0x69ce2bdf ;  /* 0x69ce2bdf000a7882 */ /* 0x000fe20000000000 */
[----:B------:R-:W-:Y:S01]  /*3990*/  IMAD.MOV.U32 R10, RZ, RZ, -0x35dec16 ;  /* 0xfca213eaff0a7424 */ /* 0x000fe200078e00ff */
[----:B------:R-:W-:Y:S01]  /*39a0*/  MOV R11, 0x3e928af3 ;  /* 0x3e928af3000b7802 */ /* 0x000fe20000000f00 */
[----:B------:R-:W-:-:S05]  /*39b0*/  UMOV UR11, 0x3e5ade15 ;  /* 0x3e5ade15000b7882 */ /* 0x000fca0000000000 */
[----:B------:R-:W-:Y:S01]  /*39c0*/  DFMA R10, R14, UR10, R10 ;  /* 0x0000000a0e0a7c2b */ /* 0x000fe2000800000a */
[----:B------:R-:W-:Y:S01]  /*39d0*/  UMOV UR10, 0x62401315 ;  /* 0x62401315000a7882 */ /* 0x000fe20000000000 */
[----:B------:R-:W-:-:S06]  /*39e0*/  UMOV UR11, 0x3ec71dee ;  /* 0x3ec71dee000b7882 */ /* 0x000fcc0000000000 */
[----:B------:R-:W-:Y:S01]  /*39f0*/  DFMA R10, R14, R10, UR10 ;  /* 0x0000000a0e0a7e2b */ /* 0x000fe2000800000a */
        /* <DEDUP_REMOVED lines=20> */
[----:B------:R-:W-:-:S08]  /*3b40*/  DFMA R10, R14, R10, UR10 ;  /* 0x0000000a0e0a7e2b */ /* 0x000fd0000800000a */
[----:B------:R-:W-:-:S08]  /*3b50*/  DFMA R10, R14, R10, 1 ;  /* 0x3ff000000e0a742b */ /* 0x000fd0000000000a */
[----:B------:R-:W-:-:S10]  /*3b60*/  DFMA R10, R14, R10, 1 ;  /* 0x3ff000000e0a742b */ /* 0x000fd4000000000a */
[----:B------:R-:W-:Y:S01]  /*3b70*/  IMAD R15, R16, 0x100000, R11 ;  /* 0x00100000100f7824 */ /* 0x000fe200078e020b */
[----:B------:R-:W-:Y:S01]  /*3b80*/  MOV R14, R10 ;  /* 0x0000000a000e7202 */ /* 0x000fe20000000f00 */
[----:B------:R-:W-:Y:S06]  /*3b90*/  @!P0 BRA `(.L_x_85) ;  /* 0x0000000000308947 */ /* 0x000fec0003800000 */
[----:B------:R-:W-:Y:S01]  /*3ba0*/  FSETP.GEU.AND P1, PT, |R19|, 4.2275390625, PT ;  /* 0x408748001300780b */ /* 0x000fe20003f2e200 */
[C---:B------:R-:W-:Y:S02]  /*3bb0*/  DADD R14, R18.reuse, +INF ;  /* 0x7ff00000120e7429 */ /* 0x040fe40000000000 */
[----:B------:R-:W-:-:S08]  /*3bc0*/  DSETP.GEU.AND P0, PT, R18, RZ, PT ;  /* 0x000000ff1200722a */ /* 0x000fd00003f0e000 */
[----:B------:R-:W-:Y:S02]  /*3bd0*/  FSEL R14, R14, RZ, P0 ;  /* 0x000000ff0e0e7208 */ /* 0x000fe40000000000 */
[----:B------:R-:W-:Y:S02]  /*3be0*/  @!P1 LEA.HI R8, R16, R16, RZ, 0x1 ;  /* 0x0000001010089211 */ /* 0x000fe400078f08ff */
[----:B------:R-:W-:Y:S02]  /*3bf0*/  FSEL R15, R15, RZ, P0 ;  /* 0x000000ff0f0f7208 */ /* 0x000fe40000000000 */
[----:B------:R-:W-:-:S04]  /*3c00*/  @!P1 SHF.R.S32.HI R8, RZ, 0x1, R8 ;  /* 0x00000001ff089819 */ /* 0x000fc80000011408 */
[----:B------:R-:W-:Y:S01]  /*3c10*/  @!P1 LEA R11, R8, R11, 0x14 ;  /* 0x0000000b080b9211 */ /* 0x000fe200078ea0ff */
[----:B------:R-:W-:Y:S02]  /*3c20*/  @!P1 IMAD.IADD R9, R16, 0x1, -R8 ;  /* 0x0000000110099824 */ /* 0x000fe400078e0a08 */
[----:B------:R-:W-:-:S03]  /*3c30*/  @!P1 IMAD.MOV.U32 R8, RZ, RZ, RZ ;  /* 0x000000ffff089224 */ /* 0x000fc600078e00ff */
[----:B------:R-:W-:-:S06]  /*3c40*/  @!P1 LEA R9, R9, 0x3ff00000, 0x14 ;  /* 0x3ff0000009099811 */ /* 0x000fcc00078ea0ff */
[----:B------:R-:W-:-:S11]  /*3c50*/  @!P1 DMUL R14, R10, R8 ;  /* 0x000000080a0e9228 */ /* 0x000fd60000000000 */
.L_x_85:
[----:B------:R-:W-:Y:S01]  /*3c60*/  DFMA R12, R12, R14, R14 ;  /* 0x0000000e0c0c722b */ /* 0x000fe2000000000e */
[----:B------:R-:W-:Y:S01]  /*3c70*/  MOV R10, R4 ;  /* 0x00000004000a7202 */ /* 0x000fe20000000f00 */
[----:B------:R-:W-:Y:S01]  /*3c80*/  DSETP.NEU.AND P0, PT, |R14|, +INF , PT ;  /* 0x7ff000000e00742a */ /* 0x000fe20003f0d200 */
[----:B------:R-:W-:-:S07]  /*3c90*/  MOV R11, 0x0 ;  /* 0x00000000000b7802 */ /* 0x000fce0000000f00 */
[----:B------:R-:W-:Y:S02]  /*3ca0*/  FSEL R8, R14, R12, !P0 ;  /* 0x0000000c0e087208 */ /* 0x000fe40004000000 */
[----:B------:R-:W-:Y:S01]  /*3cb0*/  FSEL R12, R15, R13, !P0 ;  /* 0x0000000d0f0c7208 */ /* 0x000fe20004000000 */
[----:B------:R-:W-:Y:S06]  /*3cc0*/  RET.REL.NODEC R10 `(_Z12myNormkernelPfS_ii) ;  /* 0xffffffc00acc7950 */ /* 0x000fec0003c3ffff */
.L_x_86:
        /* <DEDUP_REMOVED lines=11> */
.L_x_94:


//--------------------- .text._Z10myppkernelPfiii --------------------------
	.section	.text._Z10myppkernelPfiii,"ax",@progbits
	.align	128
        .global         _Z10myppkernelPfiii
        .type           _Z10myppkernelPfiii,@function
        .size           _Z10myppkernelPfiii,(.L_x_97 - _Z10myppkernelPfiii)
        .other          _Z10myppkernelPfiii,@"STO_CUDA_ENTRY STV_DEFAULT"
_Z10myppkernelPfiii:
.text._Z10myppkernelPfiii:
[----:B------:R-:W-:Y:S01]  /*0000*/  LDC R1, c[0x0][0x37c] ;  /* 0x0000df00ff017b82 */ /* 0x000fe20000000800 */
[----:B------:R-:W0:Y:S02]  /*0010*/  LDCU UR4, c[0x0][0x38c] ;  /* 0x00007180ff0477ac */ /* 0x000e240008000800 */
[----:B0-----:R-:W-:-:S05]  /*0020*/  IMAD.U32 R2, RZ, RZ, UR4 ;  /* 0x00000004ff027e24 */ /* 0x001fca000f8e00ff */
[----:B------:R-:W-:-:S13]  /*0030*/  ISETP.GE.AND P0, PT, R2, 0x1, PT ;  /* 0x000000010200780c */ /* 0x000fda0003f06270 */
[----:B------:R-:W-:Y:S05]  /*0040*/  @!P0 EXIT ;  /* 0x000000000000894d */ /* 0x000fea0003800000 */
[----:B------:R-:W0:Y:S01]  /*0050*/  S2UR UR5, SR_CTAID.Y ;  /* 0x00000000000579c3 */ /* 0x000e220000002600 */
[----:B------:R-:W1:Y:S01]  /*0060*/  S2R R3, SR_TID.X ;  /* 0x0000000000037919 */ /* 0x000e620000002100 */
[C---:B------:R-:W-:Y:S01]  /*0070*/  ISETP.GE.U32.AND P0, PT, R2.reuse, 0x1c1, PT ;  /* 0x000001c10200780c */ /* 0x040fe20003f06070 */
[----:B------:R-:W-:Y:S01]  /*0080*/  VIADD R10, R2, 0xffffffff ;  /* 0xffffffff020a7836 */ /* 0x000fe20000000000 */
[----:B------:R-:W2:Y:S04]  /*0090*/  LDCU.64 UR6, c[0x0][0x358] ;  /* 0x00006b00ff0677ac */ /* 0x000ea80008000a00 */
[----:B------:R-:W-:Y:S01]  /*00a0*/  LEA.HI R6, R10, 0x1, RZ, 0x1a ;  /* 0x000000010a067811 */ /* 0x000fe200078fd0ff */
[----:B------:R-:W-:-:S03]  /*00b0*/  UMOV UR4, URZ ;  /* 0x000000ff00047c82 */ /* 0x000fc60008000000 */
[----:B------:R-:W-:Y:S01]  /*00c0*/  LOP3.LUT R12, R6, 0x7, RZ, 0xc0, !PT ;  /* 0x00000007060c7812 */ /* 0x000fe200078ec0ff */
[----:B0-----:R-:W-:Y:S02]  /*00d0*/  IMAD R0, R2, UR5, RZ ;  /* 0x0000000502007c24 */ /* 0x001fe4000f8e02ff */
[----:B--2---:R-:W-:Y:S05]  /*00e0*/  @!P0 BRA `(.L_x_87) ;  /* 0x0000000000e88947 */ /* 0x004fea0003800000 */
[----:B------:R-:W0:Y:S01]  /*00f0*/  LDCU.64 UR8, c[0x0][0x380] ;  /* 0x00007000ff0877ac */ /* 0x000e220008000a00 */
[----:B------:R-:W2:Y:S01]  /*0100*/  LDC.64 R14, c[0x0][0x388] ;  /* 0x0000e200ff0e7b82 */ /* 0x000ea20000000a00 */
[C---:B-1----:R-:W-:Y:S01]  /*0110*/  IADD3 R21, P0, PT, R0.reuse, R3, RZ ;  /* 0x0000000300157210 */ /* 0x042fe20007f1e0ff */
[--C-:B------:R-:W-:Y:S01]  /*0120*/  IMAD.IADD R9, R0, 0x1, R3.reuse ;  /* 0x0000000100097824 */ /* 0x100fe200078e0203 */
[----:B------:R-:W-:Y:S01]  /*0130*/  LOP3.LUT R2, R6, 0x7fffff8, RZ, 0xc0, !PT ;  /* 0x07fffff806027812 */ /* 0x000fe200078ec0ff */
[----:B------:R-:W-:Y:S01]  /*0140*/  IMAD.MOV.U32 R11, RZ, RZ, R3 ;  /* 0x000000ffff0b7224 */ /* 0x000fe200078e0003 */
[----:B------:R-:W-:Y:S01]  /*0150*/  UMOV UR4, 0x100 ;  /* 0x0000010000047882 */ /* 0x000fe20000000000 */
[----:B------:R-:W-:Y:S02]  /*0160*/  IMAD.X R4, RZ, RZ, RZ, P0 ;  /* 0x000000ffff047224 */ /* 0x000fe400000e06ff */
[----:B------:R-:W-:Y:S01]  /*0170*/  IMAD.MOV R7, RZ, RZ, -R2 ;  /* 0x000000ffff077224 */ /* 0x000fe200078e0a02 */
[----:B0-----:R-:W-:-:S04]  /*0180*/  LEA R8, P1, R21, UR8, 0x2 ;  /* 0x0000000815087c11 */ /* 0x001fc8000f8210ff */
[----:B------:R-:W-:Y:S02]  /*0190*/  IADD3 R8, P0, PT, R8, 0x400, RZ ;  /* 0x0000040008087810 */ /* 0x000fe40007f1e0ff */
[----:B------:R-:W-:-:S05]  /*01a0*/  LEA.HI.X R21, R21, UR9, R4, 0x2, P1 ;  /* 0x0000000915157c11 */ /* 0x000fca00088f1404 */
[----:B------:R-:W-:-:S07]  /*01b0*/  IMAD.X R21, RZ, RZ, R21, P0 ;  /* 0x000000ffff157224 */ /* 0x000fce00000e0615 */
.L_x_88:
[----:B--2---:R-:W-:Y:S01]  /*01c0*/  IMAD.MOV.U32 R2, RZ, RZ, R15 ;  /* 0x000000ffff027224 */ /* 0x004fe200078e000f */
[----:B------:R-:W-:Y:S01]  /*01d0*/  UIADD3 UR4, UPT, UPT, UR4, 0x200, URZ ;  /* 0x0000020004047890 */ /* 0x000fe2000fffe0ff */
[C---:B------:R-:W-:Y:S02]  /*01e0*/  VIADD R13, R11.reuse, 0x40 ;  /* 0x000000400b0d7836 */ /* 0x040fe40000000000 */
[C---:B------:R-:W-:Y:S01]  /*01f0*/  VIADD R19, R11.reuse, 0xc0 ;  /* 0x000000c00b137836 */ /* 0x040fe20000000000 */
[CC--:B------:R-:W-:Y:S01]  /*0200*/  ISETP.GE.AND P0, PT, R11.reuse, R2.reuse, PT ;  /* 0x000000020b00720c */ /* 0x0c0fe20003f06270 */
[----:B------:R-:W-:Y:S01]  /*0210*/  VIADD R17, R11, 0x80 ;  /* 0x000000800b117836 */ /* 0x000fe20000000000 */
[-C--:B------:R-:W-:Y:S01]  /*0220*/  ISETP.GE.AND P4, PT, R13, R2.reuse, PT ;  /* 0x000000020d00720c */ /* 0x080fe20003f86270 */
[----:B------:R-:W-:Y:S01]  /*0230*/  VIADD R13, R11, 0x100 ;  /* 0x000001000b0d7836 */ /* 0x000fe20000000000 */
[C---:B------:R-:W-:Y:S01]  /*0240*/  ISETP.GT.OR P3, PT, R14.reuse, UR5, P0 ;  /* 0x000000050e007c0c */ /* 0x040fe20008764670 */
[----:B------:R-:W-:Y:S01]  /*0250*/  VIADD R7, R7, 0x8 ;  /* 0x0000000807077836 */ /* 0x000fe20000000000 */
[-C--:B------:R-:W-:Y:S01]  /*0260*/  ISETP.GE.AND P6, PT, R19, R2.reuse, PT ;  /* 0x000000021300720c */ /* 0x080fe20003fc6270 */
[----:B------:R-:W-:Y:S01]  /*0270*/  VIADD R19, R11, 0x180 ;  /* 0x000001800b137836 */ /* 0x000fe20000000000 */
[-C--:B------:R-:W-:Y:S01]  /*0280*/  ISETP.GE.AND P0, PT, R13, R2.reuse, PT ;  /* 0x000000020d00720c */ /* 0x080fe20003f06270 */
[----:B------:R-:W-:Y:S01]  /*0290*/  VIADD R13, R11, 0x1c0 ;  /* 0x000001c00b0d7836 */ /* 0x000fe20000000000 */
[-C--:B------:R-:W-:Y:S01]  /*02a0*/  ISETP.GE.AND P5, PT, R17, R2.reuse, PT ;  /* 0x000000021100720c */ /* 0x080fe20003fa6270 */
[----:B------:R-:W-:Y:S01]  /*02b0*/  VIADD R17, R11, 0x140 ;  /* 0x000001400b117836 */ /* 0x000fe20000000000 */
[----:B------:R-:W-:Y:S01]  /*02c0*/  ISETP.GE.AND P2, PT, R19, R2, PT ;  /* 0x000000021300720c */ /* 0x000fe20003f46270 */
[----:B------:R-:W-:Y:S01]  /*02d0*/  VIADD R11, R11, 0x200 ;  /* 0x000002000b0b7836 */ /* 0x000fe20000000000 */
[----:B------:R-:W-:-:S02]  /*02e0*/  ISETP.GT.OR P4, PT, R14, UR5, P4 ;  /* 0x000000050e007c0c */ /* 0x000fc4000a784670 */
[----:B------:R-:W-:Y:S01]  /*02f0*/  ISETP.GE.AND P1, PT, R17, R2, PT ;  /* 0x000000021100720c */ /* 0x000fe20003f26270 */
[----:B------:R-:W0:Y:S01]  /*0300*/  @!P3 LDC.64 R4, c[0x0][0x380] ;  /* 0x0000e000ff04bb82 */ /* 0x000e220000000a00 */
[C---:B------:R-:W-:Y:S02]  /*0310*/  ISETP.GT.OR P5, PT, R14.reuse, UR5, P5 ;  /* 0x000000050e007c0c */ /* 0x040fe4000afa4670 */
[C---:B------:R-:W-:Y:S02]  /*0320*/  ISETP.GT.OR P6, PT, R14.reuse, UR5, P6 ;  /* 0x000000050e007c0c */ /* 0x040fe4000b7c4670 */
[C---:B------:R-:W-:Y:S02]  /*0330*/  ISETP.GT.OR P2, PT, R14.reuse, UR5, P2 ;  /* 0x000000050e007c0c */ /* 0x040fe40009744670 */
[C---:B------:R-:W-:Y:S02]  /*0340*/  ISETP.GT.OR P1, PT, R14.reuse, UR5, P1 ;  /* 0x000000050e007c0c */ /* 0x040fe40008f24670 */
[----:B------:R-:W-:Y:S01]  /*0350*/  ISETP.GT.OR P0, PT, R14, UR5, P0 ;  /* 0x000000050e007c0c */ /* 0x000fe20008704670 */
[----:B0-----:R-:W-:-:S04]  /*0360*/  @!P3 IMAD.WIDE.U32 R4, R9, 0x4, R4 ;  /* 0x000000040904b825 */ /* 0x001fc800078e0004 */
[----:B------:R-:W-:Y:S01]  /*0370*/  VIADD R9, R9, 0x200 ;  /* 0x0000020009097836 */ /* 0x000fe20000000000 */
[----:B------:R0:W-:Y:S01]  /*0380*/  @!P3 STG.E desc[UR6][R4.64], RZ ;  /* 0x000000ff0400b986 */ /* 0x0001e2000c101906 */
[----:B------:R-:W-:-:S04]  /*0390*/  ISETP.GE.AND P3, PT, R13, R2, PT ;  /* 0x000000020d00720c */ /* 0x000fc80003f66270 */
[----:B------:R-:W-:Y:S01]  /*03a0*/  ISETP.GT.OR P3, PT, R14, UR5, P3 ;  /* 0x000000050e007c0c */ /* 0x000fe20009f64670 */
[----:B0-----:R-:W-:Y:S02]  /*03b0*/  IMAD.MOV.U32 R4, RZ, RZ, R8 ;  /* 0x000000ffff047224 */ /* 0x001fe400078e0008 */
[----:B------:R-:W-:-:S05]  /*03c0*/  IMAD.MOV.U32 R5, RZ, RZ, R21 ;  /* 0x000000ffff057224 */ /* 0x000fca00078e0015 */
[----:B------:R0:W-:Y:S04]  /*03d0*/  @!P4 STG.E desc[UR6][R4.64+-0x300], RZ ;  /* 0xfffd00ff0400c986 */ /* 0x0001e8000c101906 */
[----:B------:R0:W-:Y:S04]  /*03e0*/  @!P5 STG.E desc[UR6][R4.64+-0x200], RZ ;  /* 0xfffe00ff0400d986 */ /* 0x0001e8000c101906 */
[----:B------:R0:W-:Y:S04]  /*03f0*/  @!P6 STG.E desc[UR6][R4.64+-0x100], RZ ;  /* 0xffff00ff0400e986 */ /* 0x0001e8000c101906 */
[----:B------:R0:W-:Y:S04]  /*0400*/  @!P2 STG.E desc[UR6][R4.64+0x200], RZ ;  /* 0x000200ff0400a986 */ /* 0x0001e8000c101906 */
[----:B------:R0:W-:Y:S04]  /*0410*/  @!P3 STG.E desc[UR6][R4.64+0x300], RZ ;  /* 0x000300ff0400b986 */ /* 0x0001e8000c101906 */
[----:B------:R0:W-:Y:S01]  /*0420*/  @!P1 STG.E desc[UR6][R4.64+0x100], RZ ;  /* 0x000100ff04009986 */ /* 0x0001e2000c101906 */
[----:B------:R-:W-:-:S03]  /*0430*/  ISETP.NE.AND P1, PT, R7, RZ, PT ;  /* 0x000000ff0700720c */ /* 0x000fc60003f25270 */
[----:B------:R0:W-:Y:S01]  /*0440*/  @!P0 STG.E desc[UR6][R4.64], RZ ;  /* 0x000000ff04008986 */ /* 0x0001e2000c101906 */
[----:B------:R-:W-:-:S05]  /*0450*/  IADD3 R8, P0, PT, R4, 0x800, RZ ;  /* 0x0000080004087810 */ /* 0x000fca0007f1e0ff */
[----:B------:R-:W-:-:S04]  /*0460*/  IMAD.X R21, RZ, RZ, R5, P0 ;  /* 0x000000ffff157224 */ /* 0x000fc800000e0605 */
[----:B0-----:R-:W-:Y:S05]  /*0470*/  @P1 BRA `(.L_x_88) ;  /* 0xfffffffc00501947 */ /* 0x001fea000383ffff */
[----:B------:R-:W-:-:S12]  /*0480*/  UIADD3 UR4, UPT, UPT, UR4, -0x100, URZ ;  /* 0xffffff0004047890 */ /* 0x000fd8000fffe0ff */
.L_x_87:
[----:B------:R-:W-:-:S13]  /*0490*/  ISETP.NE.AND P0, PT, R12, RZ, PT ;  /* 0x000000ff0c00720c */ /* 0x000fda0003f05270 */
[----:B------:R-:W-:Y:S05]  /*04a0*/  @!P0 EXIT ;  /* 0x000000000000894d */ /* 0x000fea0003800000 */
[----:B------:R-:W-:Y:S02]  /*04b0*/  ISETP.GE.U32.AND P0, PT, R12, 0x4, PT ;  /* 0x000000040c00780c */ /* 0x000fe40003f06070 */
[----:B------:R-:W-:-:S11]  /*04c0*/  LOP3.LUT P4, R6, R6, 0x3, RZ, 0xc0, !PT ;  /* 0x0000000306067812 */ /* 0x000fd6000788c0ff */
[----:B------:R-:W-:Y:S05]  /*04d0*/  @!P0 BRA `(.L_x_89) ;  /* 0x0000000000688947 */ /* 0x000fea0003800000 */
[----:B------:R-:W0:Y:S01]  /*04e0*/  LDC R12, c[0x0][0x388] ;  /* 0x0000e200ff0c7b82 */ /* 0x000e220000000800 */
[----:B-1----:R-:W-:Y:S01]  /*04f0*/  VIADD R13, R3, UR4 ;  /* 0x00000004030d7c36 */ /* 0x002fe20008000000 */
[----:B------:R-:W1:Y:S01]  /*0500*/  LDCU.64 UR8, c[0x0][0x380] ;  /* 0x00007000ff0877ac */ /* 0x000e620008000a00 */
[----:B------:R-:W-:Y:S02]  /*0510*/  IADD3 R8, P5, P6, R0, UR4, R3 ;  /* 0x0000000400087c10 */ /* 0x000fe4000febe003 */
[C---:B------:R-:W-:Y:S01]  /*0520*/  VIADD R7, R13.reuse, 0x40 ;  /* 0x000000400d077836 */ /* 0x040fe20000000000 */
[CC--:B------:R-:W-:Y:S01]  /*0530*/  ISETP.GE.AND P0, PT, R13.reuse, R2.reuse, PT ;  /* 0x000000020d00720c */ /* 0x0c0fe20003f06270 */
[C---:B------:R-:W-:Y:S01]  /*0540*/  VIADD R9, R13.reuse, 0x80 ;  /* 0x000000800d097836 */ /* 0x040fe20000000000 */
[----:B------:R-:W-:Y:S01]  /*0550*/  UIADD3 UR4, UPT, UPT, UR4, 0x100, URZ ;  /* 0x0000010004047890 */ /* 0x000fe2000fffe0ff */
[----:B------:R-:W-:Y:S01]  /*0560*/  VIADD R11, R13, 0xc0 ;  /* 0x000000c00d0b7836 */ /* 0x000fe20000000000 */
[----:B------:R-:W-:-:S02]  /*0570*/  ISETP.GE.AND P2, PT, R7, R2, PT ;  /* 0x000000020700720c */ /* 0x000fc40003f46270 */
[-C--:B------:R-:W-:Y:S02]  /*0580*/  ISETP.GE.AND P3, PT, R9, R2.reuse, PT ;  /* 0x000000020900720c */ /* 0x080fe40003f66270 */
[----:B------:R-:W-:Y:S02]  /*0590*/  ISETP.GE.AND P1, PT, R11, R2, PT ;  /* 0x000000020b00720c */ /* 0x000fe40003f26270 */
[----:B------:R-:W-:Y:S02]  /*05a0*/  IADD3.X R9, PT, PT, RZ, RZ, RZ, P5, P6 ;  /* 0x000000ffff097210 */ /* 0x000fe40002fec4ff */
[C---:B0-----:R-:W-:Y:S02]  /*05b0*/  ISETP.GT.OR P0, PT, R12.reuse, UR5, P0 ;  /* 0x000000050c007c0c */ /* 0x041fe40008704670 */
[C---:B------:R-:W-:Y:S02]  /*05c0*/  ISETP.GT.OR P2, PT, R12.reuse, UR5, P2 ;  /* 0x000000050c007c0c */ /* 0x040fe40009744670 */
[----:B------:R-:W-:-:S02]  /*05d0*/  ISETP.GT.OR P3, PT, R12, UR5, P3 ;  /* 0x000000050c007c0c */ /* 0x000fc40009f64670 */
[----:B------:R-:W-:Y:S02]  /*05e0*/  ISETP.GT.OR P1, PT, R12, UR5, P1 ;  /* 0x000000050c007c0c */ /* 0x000fe40008f24670 */
[----:B-1----:R-:W-:-:S05]  /*05f0*/  LEA R12, P5, R8, UR8, 0x2 ;  /* 0x00000008080c7c11 */ /* 0x002fca000f8a10ff */
[----:B------:R-:W0:Y:S01]  /*0600*/  @!P0 LDC.64 R4, c[0x0][0x380] ;  /* 0x0000e000ff048b82 */ /* 0x000e220000000a00 */
[----:B------:R-:W-:Y:S01]  /*0610*/  @!P0 IMAD.IADD R7, R0, 0x1, R13 ;  /* 0x0000000100078824 */ /* 0x000fe200078e020d */
[----:B------:R-:W-:-:S03]  /*0620*/  LEA.HI.X R13, R8, UR9, R9, 0x2, P5 ;  /* 0x00000009080d7c11 */ /* 0x000fc6000a8f1409 */
[----:B0-----:R-:W-:-:S05]  /*0630*/  @!P0 IMAD.WIDE.U32 R4, R7, 0x4, R4 ;  /* 0x0000000407048825 */ /* 0x001fca00078e0004 */
[----:B------:R0:W-:Y:S04]  /*0640*/  @!P0 STG.E desc[UR6][R4.64], RZ ;  /* 0x000000ff04008986 */ /* 0x0001e8000c101906 */
[----:B------:R0:W-:Y:S04]  /*0650*/  @!P2 STG.E desc[UR6][R12.64+0x100], RZ ;  /* 0x000100ff0c00a986 */ /* 0x0001e8000c101906 */
[----:B------:R0:W-:Y:S04]  /*0660*/  @!P3 STG.E desc[UR6][R12.64+0x200], RZ ;  /* 0x000200ff0c00b986 */ /* 0x0001e8000c101906 */
[----:B------:R0:W-:Y:S02]  /*0670*/  @!P1 STG.E desc[UR6][R12.64+0x300], RZ ;  /* 0x000300ff0c009986 */ /* 0x0001e4000c101906 */
.L_x_89:
[----:B------:R-:W-:Y:S05]  /*0680*/  @!P4 EXIT ;  /* 0x000000000000c94d */ /* 0x000fea0003800000 */
[----:B------:R-:W-:Y:S02]  /*0690*/  ISETP.NE.AND P0, PT, R6, 0x1, PT ;  /* 0x000000010600780c */ /* 0x000fe40003f05270 */
[----:B------:R-:W-:-:S11]  /*06a0*/  LOP3.LUT P2, RZ, R10, 0x40, RZ, 0xc0, !PT ;  /* 0x000000400aff7812 */ /* 0x000fd6000784c0ff */
[----:B------:R-:W-:Y:S05]  /*06b0*/  @!P0 BRA `(.L_x_90) ;  /* 0x0000000000488947 */ /* 0x000fea0003800000 */
[----:B0-----:R-:W0:Y:S01]  /*06c0*/  LDC R4, c[0x0][0x388] ;  /* 0x0000e200ff047b82 */ /* 0x001e220000000800 */
[----:B-1----:R-:W-:-:S04]  /*06d0*/  VIADD R7, R3, UR4 ;  /* 0x0000000403077c36 */ /* 0x002fc80008000000 */
[C---:B------:R-:W-:Y:S01]  /*06e0*/  VIADD R5, R7.reuse, 0x40 ;  /* 0x0000004007057836 */ /* 0x040fe20000000000 */
[----:B------:R-:W-:-:S04]  /*06f0*/  ISETP.GE.AND P0, PT, R7, R2, PT ;  /* 0x000000020700720c */ /* 0x000fc80003f06270 */
[----:B------:R-:W-:-:S04]  /*0700*/  ISETP.GE.AND P1, PT, R5, R2, PT ;  /* 0x000000020500720c */ /* 0x000fc80003f26270 */
[C---:B0-----:R-:W-:Y:S02]  /*0710*/  ISETP.GT.OR P1, PT, R4.reuse, UR5, P1 ;  /* 0x0000000504007c0c */ /* 0x041fe40008f24670 */
[----:B------:R-:W-:-:S11]  /*0720*/  ISETP.GT.OR P0, PT, R4, UR5, P0 ;  /* 0x0000000504007c0c */ /* 0x000fd60008704670 */
[----:B------:R-:W0:Y:S01]  /*0730*/  @!P1 LDC.64 R10, c[0x0][0x380] ;  /* 0x0000e000ff0a9b82 */ /* 0x000e220000000a00 */
[C---:B------:R-:W-:Y:S01]  /*0740*/  @!P1 IADD3 R8, P3, P4, R0.reuse, UR4, R3 ;  /* 0x0000000400089c10 */ /* 0x040fe2000fc7e003 */
[----:B------:R-:W-:Y:S01]  /*0750*/  @!P0 IMAD.IADD R7, R0, 0x1, R7 ;  /* 0x0000000100078824 */ /* 0x000fe200078e0207 */
[----:B------:R-:W-:Y:S02]  /*0760*/  UIADD3 UR4, UPT, UPT, UR4, 0x80, URZ ;  /* 0x0000008004047890 */ /* 0x000fe4000fffe0ff */
[----:B------:R-:W-:-:S03]  /*0770*/  @!P1 IADD3.X R9, PT, PT, RZ, RZ, RZ, P3, P4 ;  /* 0x000000ffff099210 */ /* 0x000fc60001fe84ff */
[----:B------:R-:W1:Y:S01]  /*0780*/  @!P0 LDC.64 R4, c[0x0][0x380] ;  /* 0x0000e000ff048b82 */ /* 0x000e620000000a00 */
[----:B0-----:R-:W-:Y:S01]  /*0790*/  @!P1 LEA R6, P3, R8, R10, 0x2 ;  /* 0x0000000a08069211 */ /* 0x001fe200078610ff */
[----:B-1----:R-:W-:-:S03]  /*07a0*/  @!P0 IMAD.WIDE.U32 R4, R7, 0x4, R4 ;  /* 0x0000000407048825 */ /* 0x002fc600078e0004 */
[----:B------:R-:W-:Y:S02]  /*07b0*/  @!P1 LEA.HI.X R7, R8, R11, R9, 0x2, P3 ;  /* 0x0000000b08079211 */ /* 0x000fe400018f1409 */
[----:B------:R2:W-:Y:S04]  /*07c0*/  @!P0 STG.E desc[UR6][R4.64], RZ ;  /* 0x000000ff04008986 */ /* 0x0005e8000c101906 */
[----:B------:R2:W-:Y:S03]  /*07d0*/  @!P1 STG.E desc[UR6][R6.64+0x100], RZ ;  /* 0x000100ff06009986 */ /* 0x0005e6000c101906 */
.L_x_90:
[----:B------:R-:W-:Y:S05]  /*07e0*/  @P2 EXIT ;  /* 0x000000000000294d */ /* 0x000fea0003800000 */
[----:B0-2---:R-:W0:Y:S01]  /*07f0*/  LDC R4, c[0x0][0x388] ;  /* 0x0000e200ff047b82 */ /* 0x005e220000000800 */
[----:B-1----:R-:W-:-:S05]  /*0800*/  VIADD R5, R3, UR4 ;  /* 0x0000000403057c36 */ /* 0x002fca0008000000 */
[----:B------:R-:W-:-:S04]  /*0810*/  ISETP.GE.AND P0, PT, R5, R2, PT ;  /* 0x000000020500720c */ /* 0x000fc80003f06270 */
[----:B0-----:R-:W-:-:S13]  /*0820*/  ISETP.GT.OR P0, PT, R4, UR5, P0 ;  /* 0x0000000504007c0c */ /* 0x001fda0008704670 */
[----:B------:R-:W-:Y:S05]  /*0830*/  @P0 EXIT ;  /* 0x000000000000094d */ /* 0x000fea0003800000 */
[----:B------:R-:W0:Y:S01]  /*0840*/  LDC.64 R2, c[0x0][0x380] ;  /* 0x0000e000ff027b82 */ /* 0x000e220000000a00 */
[----:B------:R-:W-:-:S04]  /*0850*/  IMAD.IADD R5, R0, 0x1, R5 ;  /* 0x0000000100057824 */ /* 0x000fc800078e0205 */
[----:B0-----:R-:W-:-:S05]  /*0860*/  IMAD.WIDE.U32 R2, R5, 0x4, R2 ;  /* 0x0000000405027825 */ /* 0x001fca00078e0002 */
[----:B------:R-:W-:Y:S01]  /*0870*/  STG.E desc[UR6][R2.64], RZ ;  /* 0x000000ff02007986 */ /* 0x000fe2000c101906 */
[----:B------:R-:W-:Y:S05]  /*0880*/  EXIT ;  /* 0x000000000000794d */ /* 0x000fea0003800000 */
.L_x_91:
        /* <DEDUP_REMOVED lines=15> */
.L_x_97:


//--------------------- .nv.shared.reserved.0     --------------------------
	.section	.nv.shared.reserved.0,"aw",@nobits
	.weak		__nv_reservedSMEM_offset_0_alias
	.size		__nv_reservedSMEM_offset_0_alias, 0, 64
	.other		__nv_reservedSMEM_offset_0_alias,@"STO_CUDA_RESERVED_SHARED STV_DEFAULT"
__nv_reservedSMEM_offset_0_alias:
	.zero		0
	.zero		64


//--------------------- .nv.constant0._Z8mykernelPfS_iii --------------------------
	.section	.nv.constant0._Z8mykernelPfS_iii,"a",@progbits
	.sectionflags	@""
	.align	4
.nv.constant0._Z8mykernelPfS_iii:
	.zero		924


//--------------------- .nv.constant0._Z12myNormkernelPfS_ii --------------------------
	.section	.nv.constant0._Z12myNormkernelPfS_ii,"a",@progbits
	.sectionflags	@""
	.align	4
.nv.constant0._Z12myNormkernelPfS_ii:
	.zero		920


//--------------------- .nv.constant0._Z10myppkernelPfiii --------------------------
	.section	.nv.constant0._Z10myppkernelPfiii,"a",@progbits
	.sectionflags	@""
	.align	4
.nv.constant0._Z10myppkernelPfiii:
	.zero		916


//--------------------- SYMBOLS --------------------------

	.type		.nv.reservedSmem.offset0,@object
	.size		.nv.reservedSmem.offset0,0x4
